def matmul_kernel(
    a_ptr,
    b_ptr,
    c_ptr,
    M,
    N,
    K,
    stride_am,
    stride_ak,
    stride_bk,
    stride_bn,
    stride_cm,
    stride_cn,
    BLOCK_M: tl.constexpr,
    BLOCK_N: tl.constexpr,
    BLOCK_K: tl.constexpr,
    GROUP_M: tl.constexpr,
):
    pid = tl.program_id(axis=0)
    num_pid_m = tl.cdiv(M, BLOCK_M)
    num_pid_n = tl.cdiv(N, BLOCK_N)
    num_pid_in_group = GROUP_M * num_pid_n
    group_id = pid // num_pid_in_group
    first_pid_m = group_id * GROUP_M
    group_size_m = min(num_pid_m - first_pid_m, GROUP_M)
    pid_m = first_pid_m + ((pid % num_pid_in_group) % group_size_m)
    pid_n = (pid % num_pid_in_group) // group_size_m

    offs_am = (pid_m * BLOCK_M + tl.arange(0, BLOCK_M)) % M
    offs_bn = (pid_n * BLOCK_N + tl.arange(0, BLOCK_N)) % N
    offs_k = tl.arange(0, BLOCK_K)
    a_ptrs = a_ptr + offs_am[:, None] * stride_am + offs_k[None, :] * stride_ak
    b_ptrs = b_ptr + offs_k[:, None] * stride_bk + offs_bn[None, :] * stride_bn

    acc = tl.zeros((BLOCK_M, BLOCK_N), dtype=tl.float32)
    for kk in range(0, tl.cdiv(K, BLOCK_K)):
        a = tl.load(a_ptrs, mask=offs_k[None, :] < K - kk * BLOCK_K, other=0.0)
        b = tl.load(b_ptrs, mask=offs_k[:, None] < K - kk * BLOCK_K, other=0.0)
        acc = tl.dot(a, b, acc)
        a_ptrs += BLOCK_K * stride_ak
        b_ptrs += BLOCK_K * stride_bk

    c = acc.to(c_ptr.dtype.element_ty)
    offs_cm = pid_m * BLOCK_M + tl.arange(0, BLOCK_M)
    offs_cn = pid_n * BLOCK_N + tl.arange(0, BLOCK_N)
    c_ptrs = c_ptr + offs_cm[:, None] * stride_cm + offs_cn[None, :] * stride_cn
    mask = (offs_cm[:, None] < M) & (offs_cn[None, :] < N)
    tl.store(c_ptrs, c, mask=mask)

# config = {"BLOCK_K": 128, "BLOCK_M": 32, "BLOCK_N": 32, "GROUP_M": 8, "arch": "sm_100", "dtype": "fp8e4m3", "num_ctas": 1, "num_stages": 2, "num_warps": 8}
# arch = sm_100


// ===== COMPILED SASS (sm_100a) =====

	.target	sm_100a

	.elftype	@"ET_EXEC"


//--------------------- .note.nv.tkinfo           --------------------------
	.section	.note.nv.tkinfo,"",@"SHT_NOTE"
	.sectionflags	@"SHF_NOTE_NV_TKINFO"
	.tkinfo
        /*0018*/ 	.word	0x00000081
        /*0030*/ 	.string	""
        /*0030*/ 	.string	"ptxas-blackwell"
        /*0030*/ 	.string	"Cuda compilation tools, release 12.9, V12.9.86"
        /*0030*/ 	.string	"Build cuda_12.9.r12.9/compiler.36037853_0"
        /*0030*/ 	.string	"-v  -suppress-debug-info  -lineinfo  -arch sm_100a "



//--------------------- .note.nv.cuver            --------------------------
	.section	.note.nv.cuver,"",@"SHT_NOTE"
	.sectionflags	@"SHF_NOTE_NV_CUVER"
        /*0018*/ 	.short	0x0001
        /*001a*/ 	.short	0x0064
        /*001c*/ 	.short	0x0001
        /*001e*/ 	.short	0x0000
        /*0020*/ 	.short	0x0001
        /*0022*/ 	.short	0x0000


//--------------------- .nv.info                  --------------------------
	.section	.nv.info,"",@"SHT_CUDA_INFO"
	.align	4


	//----- nvinfo : EIATTR_REGCOUNT
	.align		4
        /*0000*/ 	.byte	0x04, 0x2f
        /*0002*/ 	.short	(.L_1 - .L_0)
	.align		4
.L_0:
        /*0004*/ 	.word	index@(matmul_kernel)
        /*0008*/ 	.word	0x000000c9


	//----- nvinfo : EIATTR_FRAME_SIZE
	.align		4
.L_1:
        /*000c*/ 	.byte	0x04, 0x11
        /*000e*/ 	.short	(.L_3 - .L_2)
	.align		4
.L_2:
        /*0010*/ 	.word	index@(matmul_kernel)
        /*0014*/ 	.word	0x00000000


	//----- nvinfo : EIATTR_MIN_STACK_SIZE
	.align		4
.L_3:
        /*0018*/ 	.byte	0x04, 0x12
        /*001a*/ 	.short	(.L_5 - .L_4)
	.align		4
.L_4:
        /*001c*/ 	.word	index@(matmul_kernel)
        /*0020*/ 	.word	0x00000000
.L_5:


//--------------------- .nv.info.matmul_kernel    --------------------------
	.section	.nv.info.matmul_kernel,"",@"SHT_CUDA_INFO"
	.sectionflags	@""
	.align	4


	//----- nvinfo : EIATTR_CUDA_API_VERSION
	.align		4
        /*0000*/ 	.byte	0x04, 0x37
        /*0002*/ 	.short	(.L_7 - .L_6)
.L_6:
        /*0004*/ 	.word	0x00000081


	//----- nvinfo : EIATTR_KPARAM_INFO
	.align		4
.L_7:
        /*0008*/ 	.byte	0x04, 0x17
        /*000a*/ 	.short	(.L_9 - .L_8)
.L_8:
        /*000c*/ 	.word	0x00000000
        /*0010*/ 	.short	0x000d
        /*0012*/ 	.short	0x0048
        /*0014*/ 	.byte	0x00, 0xf4, 0x21, 0x00


	//----- nvinfo : EIATTR_KPARAM_INFO
	.align		4
.L_9:
        /*0018*/ 	.byte	0x04, 0x17
        /*001a*/ 	.short	(.L_11 - .L_10)
.L_10:
        /*001c*/ 	.word	0x00000000
        /*0020*/ 	.short	0x000c
        /*0022*/ 	.short	0x0040
        /*0024*/ 	.byte	0x00, 0xf4, 0x21, 0x00


	//----- nvinfo : EIATTR_KPARAM_INFO
	.align		4
.L_11:
        /*0028*/ 	.byte	0x04, 0x17
        /*002a*/ 	.short	(.L_13 - .L_12)
.L_12:
        /*002c*/ 	.word	0x00000000
        /*0030*/ 	.short	0x000b
        /*0032*/ 	.short	0x0038
        /*0034*/ 	.byte	0x00, 0xf0, 0x11, 0x00


	//----- nvinfo : EIATTR_KPARAM_INFO
	.align		4
.L_13:
        /*0038*/ 	.byte	0x04, 0x17
        /*003a*/ 	.short	(.L_15 - .L_14)
.L_14:
        /*003c*/ 	.word	0x00000000
        /*0040*/ 	.short	0x000a
        /*0042*/ 	.short	0x0034
        /*0044*/ 	.byte	0x00, 0xf0, 0x11, 0x00


	//----- nvinfo : EIATTR_KPARAM_INFO
	.align		4
.L_15:
        /*0048*/ 	.byte	0x04, 0x17
        /*004a*/ 	.short	(.L_17 - .L_16)
.L_16:
        /*004c*/ 	.word	0x00000000
        /*0050*/ 	.short	0x0009
        /*0052*/ 	.short	0x0030
        /*0054*/ 	.byte	0x00, 0xf0, 0x11, 0x00


	//----- nvinfo : EIATTR_KPARAM_INFO
	.align		4
.L_17:
        /*0058*/ 	.byte	0x04, 0x17
        /*005a*/ 	.short	(.L_19 - .L_18)
.L_18:
        /*005c*/ 	.word	0x00000000
        /*0060*/ 	.short	0x0008
        /*0062*/ 	.short	0x002c
        /*0064*/ 	.byte	0x00, 0xf0, 0x11, 0x00


	//----- nvinfo : EIATTR_KPARAM_INFO
	.align		4
.L_19:
        /*0068*/ 	.byte	0x04, 0x17
        /*006a*/ 	.short	(.L_21 - .L_20)
.L_20:
        /*006c*/ 	.word	0x00000000
        /*0070*/ 	.short	0x0007
        /*0072*/ 	.short	0x0028
        /*0074*/ 	.byte	0x00, 0xf0, 0x11, 0x00


	//----- nvinfo : EIATTR_KPARAM_INFO
	.align		4
.L_21:
        /*0078*/ 	.byte	0x04, 0x17
        /*007a*/ 	.short	(.L_23 - .L_22)
.L_22:
        /*007c*/ 	.word	0x00000000
        /*0080*/ 	.short	0x0006
        /*0082*/ 	.short	0x0024
        /*0084*/ 	.byte	0x00, 0xf0, 0x11, 0x00


	//----- nvinfo : EIATTR_KPARAM_INFO
	.align		4
.L_23:
        /*0088*/ 	.byte	0x04, 0x17
        /*008a*/ 	.short	(.L_25 - .L_24)
.L_24:
        /*008c*/ 	.word	0x00000000
        /*0090*/ 	.short	0x0005
        /*0092*/ 	.short	0x0020
        /*0094*/ 	.byte	0x00, 0xf0, 0x11, 0x00


	//----- nvinfo : EIATTR_KPARAM_INFO
	.align		4
.L_25:
        /*0098*/ 	.byte	0x04, 0x17
        /*009a*/ 	.short	(.L_27 - .L_26)
.L_26:
        /*009c*/ 	.word	0x00000000
        /*00a0*/ 	.short	0x0004
        /*00a2*/ 	.short	0x001c
        /*00a4*/ 	.byte	0x00, 0xf0, 0x11, 0x00


	//----- nvinfo : EIATTR_KPARAM_INFO
	.align		4
.L_27:
        /*00a8*/ 	.byte	0x04, 0x17
        /*00aa*/ 	.short	(.L_29 - .L_28)
.L_28:
        /*00ac*/ 	.word	0x00000000
        /*00b0*/ 	.short	0x0003
        /*00b2*/ 	.short	0x0018
        /*00b4*/ 	.byte	0x00, 0xf0, 0x11, 0x00


	//----- nvinfo : EIATTR_KPARAM_INFO
	.align		4
.L_29:
        /*00b8*/ 	.byte	0x04, 0x17
        /*00ba*/ 	.short	(.L_31 - .L_30)
.L_30:
        /*00bc*/ 	.word	0x00000000
        /*00c0*/ 	.short	0x0002
        /*00c2*/ 	.short	0x0010
        /*00c4*/ 	.byte	0x00, 0xf4, 0x21, 0x00


	//----- nvinfo : EIATTR_KPARAM_INFO
	.align		4
.L_31:
        /*00c8*/ 	.byte	0x04, 0x17
        /*00ca*/ 	.short	(.L_33 - .L_32)
.L_32:
        /*00cc*/ 	.word	0x00000000
        /*00d0*/ 	.short	0x0001
        /*00d2*/ 	.short	0x0008
        /*00d4*/ 	.byte	0x00, 0xf4, 0x21, 0x00


	//----- nvinfo : EIATTR_KPARAM_INFO
	.align		4
.L_33:
        /*00d8*/ 	.byte	0x04, 0x17
        /*00da*/ 	.short	(.L_35 - .L_34)
.L_34:
        /*00dc*/ 	.word	0x00000000
        /*00e0*/ 	.short	0x0000
        /*00e2*/ 	.short	0x0000
        /*00e4*/ 	.byte	0x00, 0xf4, 0x21, 0x00


	//----- nvinfo : EIATTR_SPARSE_MMA_MASK
	.align		4
.L_35:
        /*00e8*/ 	.byte	0x03, 0x50
        /*00ea*/ 	.short	0x0000


	//----- nvinfo : EIATTR_MAXREG_COUNT
	.align		4
        /*00ec*/ 	.byte	0x03, 0x1b
        /*00ee*/ 	.short	0x00ff


	//----- nvinfo : EIATTR_NUM_BARRIERS
	.align		4
        /*00f0*/ 	.byte	0x02, 0x4c
        /*00f2*/ 	.byte	0x01
	.zero		1


	//----- nvinfo : EIATTR_VRC_CTA_INIT_COUNT
	.align		4
        /*00f4*/ 	.byte	0x02, 0x4a
	.zero		1
	.zero		1


	//----- nvinfo : EIATTR_EXIT_INSTR_OFFSETS
	.align		4
        /*00f8*/ 	.byte	0x04, 0x1c
        /*00fa*/ 	.short	(.L_37 - .L_36)


	//   ....[0]....
.L_36:
        /*00fc*/ 	.word	0x00003760


	//   ....[1]....
        /*0100*/ 	.word	0x00003780


	//----- nvinfo : EIATTR_REQNTID
	.align		4
.L_37:
        /*0104*/ 	.byte	0x04, 0x10
        /*0106*/ 	.short	(.L_39 - .L_38)
.L_38:
        /*0108*/ 	.word	0x00000100
        /*010c*/ 	.word	0x00000001
        /*0110*/ 	.word	0x00000001


	//----- nvinfo : EIATTR_CBANK_PARAM_SIZE
	.align		4
.L_39:
        /*0114*/ 	.byte	0x03, 0x19
        /*0116*/ 	.short	0x0050


	//----- nvinfo : EIATTR_PARAM_CBANK
	.align		4
        /*0118*/ 	.byte	0x04, 0x0a
        /*011a*/ 	.short	(.L_41 - .L_40)
	.align		4
.L_40:
        /*011c*/ 	.word	index@(.nv.constant0.matmul_kernel)
        /*0120*/ 	.short	0x0380
        /*0122*/ 	.short	0x0050


	//----- nvinfo : EIATTR_SW_WAR
	.align		4
.L_41:
        /*0124*/ 	.byte	0x04, 0x36
        /*0126*/ 	.short	(.L_43 - .L_42)
.L_42:
        /*0128*/ 	.word	0x00000008
.L_43:


//--------------------- .nv.compat                --------------------------
	.section	.nv.compat,"",@"SHT_CUDA_COMPAT_INFO"
	.align	4
        /*0000*/ 	.byte	0x02, 0x02, 0x02, 0x00, 0x02, 0x05, 0x05, 0x00, 0x02, 0x03, 0x00, 0x00, 0x02, 0x06, 0x01, 0x00


//--------------------- .nv.callgraph             --------------------------
	.section	.nv.callgraph,"",@"SHT_CUDA_CALLGRAPH"
	.align	4
	.sectionentsize	8
	.align		4
        /*0000*/ 	.word	0x00000000
	.align		4
        /*0004*/ 	.word	0xffffffff
	.align		4
        /*0008*/ 	.word	0x00000000
	.align		4
        /*000c*/ 	.word	0xfffffffe
	.align		4
        /*0010*/ 	.word	0x00000000
	.align		4
        /*0014*/ 	.word	0xfffffffd
	.align		4
        /*0018*/ 	.word	0x00000000
	.align		4
        /*001c*/ 	.word	0xfffffffc


//--------------------- .text.matmul_kernel       --------------------------
	.section	.text.matmul_kernel,"ax",@progbits
	.align	128
        .global         matmul_kernel
        .type           matmul_kernel,@function
        .size           matmul_kernel,(.L_x_3 - matmul_kernel)
        .other          matmul_kernel,@"STO_CUDA_ENTRY STV_DEFAULT"
matmul_kernel:
.text.matmul_kernel:
[----:B------:R-:W0:Y:S08]  /*0000*/  LDC R1, c[0x0][0x37c] ;  /* 0x0000df00ff017b82 */ /* 0x000e300000000800 */
[----:B------:R-:W1:Y:S01]  /*0010*/  LDC.64 R32, c[0x0][0x398] ;  /* 0x0000e600ff207b82 */ /* 0x000e620000000a00 */
[----:B------:R-:W2:Y:S01]  /*0020*/  S2R R5, SR_CTAID.X ;  /* 0x0000000000057919 */ /* 0x000ea20000002500 */
[----:B------:R-:W-:Y:S01]  /*0030*/  UMOV UR4, 0x400 ;  /* 0x0000040000047882 */ /* 0x000fe20000000000 */
[----:B------:R-:W3:Y:S05]  /*0040*/  LDCU.64 UR6, c[0x0][0x358] ;  /* 0x00006b00ff0677ac */ /* 0x000eea0008000a00 */
[----:B------:R-:W4:Y:S08]  /*0050*/  LDC R91, c[0x0][0x3a0] ;  /* 0x0000e800ff5b7b82 */ /* 0x000f300000000800 */
[----:B------:R-:W5:Y:S01]  /*0060*/  S2UR UR5, SR_CgaCtaId ;  /* 0x00000000000579c3 */ /* 0x000f620000008800 */
[----:B-1----:R-:W-:-:S05]  /*0070*/  VIADD R0, R33, 0x1f ;  /* 0x0000001f21007836 */ /* 0x002fca0000000000 */
[----:B------:R-:W-:Y:S01]  /*0080*/  SHF.R.S32.HI R3, RZ, 0x1f, R0 ;  /* 0x0000001fff037819 */ /* 0x000fe20000011400 */
[----:B----4-:R-:W-:-:S03]  /*0090*/  VIADD R91, R91, 0x7f ;  /* 0x0000007f5b5b7836 */ /* 0x010fc60000000000 */
[----:B------:R-:W-:Y:S02]  /*00a0*/  LEA.HI R3, R3, R0, RZ, 0x5 ;  /* 0x0000000003037211 */ /* 0x000fe400078f28ff */
[----:B--2---:R-:W-:Y:S02]  /*00b0*/  IABS R8, R5 ;  /* 0x0000000500087213 */ /* 0x004fe40000000000 */
[----:B------:R-:W-:Y:S01]  /*00c0*/  SHF.R.S32.HI R3, RZ, 0x5, R3 ;  /* 0x00000005ff037819 */ /* 0x000fe20000011403 */
[----:B-----5:R-:W-:-:S04]  /*00d0*/  ULEA UR4, UR5, UR4, 0x18 ;  /* 0x0000000405047291 */ /* 0x020fc8000f8ec0ff */
[----:B------:R-:W-:-:S05]  /*00e0*/  IMAD.SHL.U32 R4, R3, 0x8, RZ ;  /* 0x0000000803047824 */ /* 0x000fca00078e00ff */
[-C--:B------:R-:W-:Y:S02]  /*00f0*/  IABS R7, R4.reuse ;  /* 0x0000000400077213 */ /* 0x080fe40000000000 */
[----:B------:R-:W-:Y:S02]  /*0100*/  IABS R10, R4 ;  /* 0x00000004000a7213 */ /* 0x000fe40000000000 */
[----:B------:R-:W1:Y:S08]  /*0110*/  I2F.RP R0, R7 ;  /* 0x0000000700007306 */ /* 0x000e700000209400 */
[----:B-1----:R-:W1:Y:S02]  /*0120*/  MUFU.RCP R0, R0 ;  /* 0x0000000000007308 */ /* 0x002e640000001000 */
[----:B-1----:R-:W-:-:S02]  /*0130*/  VIADD R2, R0, 0xffffffe ;  /* 0x0ffffffe00027836 */ /* 0x002fc40000000000 */
[----:B------:R-:W-:-:S04]  /*0140*/  IMAD.MOV R0, RZ, RZ, -R10 ;  /* 0x000000ffff007224 */ /* 0x000fc800078e0a0a */
[----:B------:R1:W2:Y:S02]  /*0150*/  F2I.FTZ.U32.TRUNC.NTZ R3, R2 ;  /* 0x0000000200037305 */ /* 0x0002a4000021f000 */
[----:B-1----:R-:W-:Y:S02]  /*0160*/  IMAD.MOV.U32 R2, RZ, RZ, RZ ;  /* 0x000000ffff027224 */ /* 0x002fe400078e00ff */
[----:B--2---:R-:W-:-:S04]  /*0170*/  IMAD.MOV R6, RZ, RZ, -R3 ;  /* 0x000000ffff067224 */ /* 0x004fc800078e0a03 */
[----:B------:R-:W-:Y:S02]  /*0180*/  IMAD R9, R6, R7, RZ ;  /* 0x0000000706097224 */ /* 0x000fe400078e02ff */
[----:B------:R-:W-:Y:S02]  /*0190*/  IMAD.MOV.U32 R6, RZ, RZ, R8 ;  /* 0x000000ffff067224 */ /* 0x000fe400078e0008 */
[----:B------:R-:W-:-:S06]  /*01a0*/  IMAD.HI.U32 R3, R3, R9, R2 ;  /* 0x0000000903037227 */ /* 0x000fcc00078e0002 */
[----:B------:R-:W-:-:S04]  /*01b0*/  IMAD.HI.U32 R3, R3, R6, RZ ;  /* 0x0000000603037227 */ /* 0x000fc800078e00ff */
[----:B------:R-:W-:-:S05]  /*01c0*/  IMAD R0, R3, R0, R6 ;  /* 0x0000000003007224 */ /* 0x000fca00078e0206 */
[----:B------:R-:W-:-:S13]  /*01d0*/  ISETP.GT.U32.AND P1, PT, R7, R0, PT ;  /* 0x000000000700720c */ /* 0x000fda0003f24070 */
[----:B------:R-:W-:Y:S02]  /*01e0*/  @!P1 IMAD.IADD R0, R0, 0x1, -R7 ;  /* 0x0000000100009824 */ /* 0x000fe400078e0a07 */
[----:B------:R-:W-:Y:S01]  /*01f0*/  @!P1 VIADD R3, R3, 0x1 ;  /* 0x0000000103039836 */ /* 0x000fe20000000000 */
[----:B------:R-:W-:Y:S02]  /*0200*/  ISETP.NE.AND P1, PT, R4, RZ, PT ;  /* 0x000000ff0400720c */ /* 0x000fe40003f25270 */
[----:B------:R-:W-:Y:S02]  /*0210*/  ISETP.GE.U32.AND P0, PT, R0, R7, PT ;  /* 0x000000070000720c */ /* 0x000fe40003f06070 */
[----:B------:R-:W-:-:S04]  /*0220*/  LOP3.LUT R0, R5, R4, RZ, 0x3c, !PT ;  /* 0x0000000405007212 */ /* 0x000fc800078e3cff */
[----:B------:R-:W-:Y:S01]  /*0230*/  ISETP.GE.AND P2, PT, R0, RZ, PT ;  /* 0x000000ff0000720c */ /* 0x000fe20003f46270 */
[----:B------:R-:W-:-:S06]  /*0240*/  VIADD R0, R32, 0x1f ;  /* 0x0000001f20007836 */ /* 0x000fcc0000000000 */
[----:B------:R-:W-:-:S04]  /*0250*/  @P0 VIADD R3, R3, 0x1 ;  /* 0x0000000103030836 */ /* 0x000fc80000000000 */
[----:B------:R-:W-:Y:S01]  /*0260*/  IMAD.MOV.U32 R2, RZ, RZ, R3 ;  /* 0x000000ffff027224 */ /* 0x000fe200078e0003 */
[----:B------:R-:W-:-:S03]  /*0270*/  SHF.R.S32.HI R3, RZ, 0x1f, R0 ;  /* 0x0000001fff037819 */ /* 0x000fc60000011400 */
[----:B------:R-:W-:Y:S01]  /*0280*/  @!P2 IMAD.MOV R2, RZ, RZ, -R2 ;  /* 0x000000ffff02a224 */ /* 0x000fe200078e0a02 */
[----:B------:R-:W-:Y:S02]  /*0290*/  @!P1 LOP3.LUT R2, RZ, R4, RZ, 0x33, !PT ;  /* 0x00000004ff029212 */ /* 0x000fe400078e33ff */
[----:B------:R-:W-:-:S03]  /*02a0*/  LEA.HI R3, R3, R0, RZ, 0x5 ;  /* 0x0000000003037211 */ /* 0x000fc600078f28ff */
[----:B------:R-:W-:Y:S02]  /*02b0*/  IMAD.SHL.U32 R6, R2, 0x8, RZ ;  /* 0x0000000802067824 */ /* 0x000fe400078e00ff */
[----:B------:R-:W-:-:S03]  /*02c0*/  IMAD.MOV R2, RZ, RZ, -R2 ;  /* 0x000000ffff027224 */ /* 0x000fc600078e0a02 */
[----:B------:R-:W-:Y:S01]  /*02d0*/  LEA.HI.SX32 R3, R3, -R6, 0x1b ;  /* 0x8000000603037211 */ /* 0x000fe200078fdaff */
[----:B------:R-:W-:-:S03]  /*02e0*/  IMAD R4, R4, R2, R5 ;  /* 0x0000000204047224 */ /* 0x000fc600078e0205 */
[----:B------:R-:W-:Y:S02]  /*02f0*/  VIMNMX R11, PT, PT, R3, 0x8, PT ;  /* 0x00000008030b7848 */ /* 0x000fe40003fe0100 */
[----:B------:R-:W-:Y:S02]  /*0300*/  IABS R9, R4 ;  /* 0x0000000400097213 */ /* 0x000fe40000000000 */
[----:B------:R-:W-:-:S04]  /*0310*/  IABS R7, R11 ;  /* 0x0000000b00077213 */ /* 0x000fc80000000000 */
[----:B------:R-:W1:Y:S08]  /*0320*/  I2F.RP R0, R7 ;  /* 0x0000000700007306 */ /* 0x000e700000209400 */
[----:B-1----:R-:W1:Y:S02]  /*0330*/  MUFU.RCP R0, R0 ;  /* 0x0000000000007308 */ /* 0x002e640000001000 */
[----:B-1----:R-:W-:-:S06]  /*0340*/  VIADD R3, R0, 0xffffffe ;  /* 0x0ffffffe00037836 */ /* 0x002fcc0000000000 */
[----:B------:R-:W1:Y:S02]  /*0350*/  F2I.FTZ.U32.TRUNC.NTZ R3, R3 ;  /* 0x0000000300037305 */ /* 0x000e64000021f000 */
[----:B-1----:R-:W-:-:S04]  /*0360*/  IMAD.MOV R8, RZ, RZ, -R3 ;  /* 0x000000ffff087224 */ /* 0x002fc800078e0a03 */
[----:B------:R-:W-:Y:S01]  /*0370*/  IMAD.MOV.U32 R2, RZ, RZ, R8 ;  /* 0x000000ffff027224 */ /* 0x000fe200078e0008 */
[----:B------:R-:W-:-:S03]  /*0380*/  IABS R8, R11 ;  /* 0x0000000b00087213 */ /* 0x000fc60000000000 */
[----:B------:R-:W-:Y:S02]  /*0390*/  IMAD R5, R2, R7, RZ ;  /* 0x0000000702057224 */ /* 0x000fe400078e02ff */
[----:B------:R-:W-:Y:S02]  /*03a0*/  IMAD.MOV.U32 R2, RZ, RZ, RZ ;  /* 0x000000ffff027224 */ /* 0x000fe400078e00ff */
[----:B------:R-:W-:Y:S02]  /*03b0*/  IMAD.MOV R0, RZ, RZ, -R8 ;  /* 0x000000ffff007224 */ /* 0x000fe400078e0a08 */
[----:B------:R-:W-:Y:S01]  /*03c0*/  IMAD.HI.U32 R2, R3, R5, R2 ;  /* 0x0000000503027227 */ /* 0x000fe200078e0002 */
[----:B------:R-:W-:-:S04]  /*03d0*/  LOP3.LUT R3, R4, R11, RZ, 0x3c, !PT ;  /* 0x0000000b04037212 */ /* 0x000fc800078e3cff */
[----:B------:R-:W-:Y:S01]  /*03e0*/  ISETP.GE.AND P2, PT, R3, RZ, PT ;  /* 0x000000ff0300720c */ /* 0x000fe20003f46270 */
[----:B------:R-:W-:-:S04]  /*03f0*/  IMAD.HI.U32 R2, R2, R9, RZ ;  /* 0x0000000902027227 */ /* 0x000fc800078e00ff */
[----:B------:R-:W-:-:S05]  /*0400*/  IMAD R0, R2, R0, R9 ;  /* 0x0000000002007224 */ /* 0x000fca00078e0209 */
[----:B------:R-:W-:-:S13]  /*0410*/  ISETP.GT.U32.AND P1, PT, R7, R0, PT ;  /* 0x000000000700720c */ /* 0x000fda0003f24070 */
[----:B------:R-:W-:Y:S02]  /*0420*/  @!P1 IMAD.IADD R0, R0, 0x1, -R7 ;  /* 0x0000000100009824 */ /* 0x000fe400078e0a07 */
[----:B------:R-:W-:Y:S01]  /*0430*/  @!P1 VIADD R2, R2, 0x1 ;  /* 0x0000000102029836 */ /* 0x000fe20000000000 */
[----:B------:R-:W-:Y:S02]  /*0440*/  ISETP.NE.AND P1, PT, R11, RZ, PT ;  /* 0x000000ff0b00720c */ /* 0x000fe40003f25270 */
[----:B------:R-:W-:Y:S02]  /*0450*/  ISETP.GE.U32.AND P0, PT, R0, R7, PT ;  /* 0x000000070000720c */ /* 0x000fe40003f06070 */
[----:B------:R-:W1:Y:S11]  /*0460*/  S2R R0, SR_TID.X ;  /* 0x0000000000007919 */ /* 0x000e760000002100 */
[----:B------:R-:W-:-:S04]  /*0470*/  @P0 VIADD R2, R2, 0x1 ;  /* 0x0000000102020836 */ /* 0x000fc80000000000 */
[----:B------:R-:W-:-:S04]  /*0480*/  IMAD.MOV.U32 R23, RZ, RZ, R2 ;  /* 0x000000ffff177224 */ /* 0x000fc800078e0002 */
[----:B------:R-:W-:Y:S01]  /*0490*/  @!P2 IMAD.MOV R23, RZ, RZ, -R23 ;  /* 0x000000ffff17a224 */ /* 0x000fe200078e0a17 */
[----:B------:R-:W-:Y:S02]  /*04a0*/  @!P1 LOP3.LUT R23, RZ, R11, RZ, 0x33, !PT ;  /* 0x0000000bff179212 */ /* 0x000fe400078e33ff */
[----:B------:R-:W-:-:S03]  /*04b0*/  ISETP.GT.AND P1, PT, R91, 0x7f, PT ;  /* 0x0000007f5b00780c */ /* 0x000fc60003f24270 */
[----:B------:R-:W-:Y:S02]  /*04c0*/  IMAD.MOV R2, RZ, RZ, -R23 ;  /* 0x000000ffff027224 */ /* 0x000fe400078e0a17 */
[----:B------:R-:W-:Y:S02]  /*04d0*/  IMAD.SHL.U32 R23, R23, 0x20, RZ ;  /* 0x0000002017177824 */ /* 0x000fe400078e00ff */
[----:B------:R-:W-:Y:S01]  /*04e0*/  IMAD R2, R11, R2, R4 ;  /* 0x000000020b027224 */ /* 0x000fe200078e0204 */
[----:B-1----:R-:W-:-:S03]  /*04f0*/  LOP3.LUT R3, R0, 0x1f, RZ, 0xc0, !PT ;  /* 0x0000001f00037812 */ /* 0x002fc600078ec0ff */
[----:B------:R-:W-:Y:S01]  /*0500*/  IMAD.IADD R2, R6, 0x1, R2 ;  /* 0x0000000106027824 */ /* 0x000fe200078e0202 */
[--C-:B------:R-:W-:Y:S01]  /*0510*/  SHF.R.U32.HI R20, RZ, 0x5, R0.reuse ;  /* 0x00000005ff147819 */ /* 0x100fe20000011600 */
[C---:B------:R-:W-:Y:S01]  /*0520*/  @!P1 IMAD.SHL.U32 R22, R0.reuse, 0x20, RZ ;  /* 0x0000002000169824 */ /* 0x040fe200078e00ff */
[----:B------:R-:W-:Y:S01]  /*0530*/  LOP3.LUT P0, RZ, R0, 0x80, RZ, 0xc0, !PT ;  /* 0x0000008000ff7812 */ /* 0x000fe2000780c0ff */
[----:B------:R-:W-:Y:S01]  /*0540*/  IMAD R2, R2, 0x20, R3 ;  /* 0x0000002002027824 */ /* 0x000fe200078e0203 */
[----:B------:R-:W-:Y:S02]  /*0550*/  SHF.R.U32.HI R3, RZ, 0x5, R0 ;  /* 0x00000005ff037819 */ /* 0x000fe40000011600 */
[----:B------:R-:W-:Y:S02]  /*0560*/  @!P1 CS2R R4, SRZ ;  /* 0x0000000000049805 */ /* 0x000fe4000001ff00 */
[----:B------:R-:W-:Y:S02]  /*0570*/  SGXT.U32 R20, R20, 0x3 ;  /* 0x000000031414781a */ /* 0x000fe40000000000 */
[----:B------:R-:W-:Y:S01]  /*0580*/  @!P1 CS2R R6, SRZ ;  /* 0x0000000000069805 */ /* 0x000fe2000001ff00 */
[----:B------:R-:W-:Y:S01]  /*0590*/  VIADD R21, R3, 0x18 ;  /* 0x0000001803157836 */ /* 0x000fe20000000000 */
[----:B0--3--:R-:W-:Y:S06]  /*05a0*/  @!P1 BRA `(.L_x_0) ;  /* 0x0000002c00849947 */ /* 0x009fec0003800000 */
[----:B------:R-:W-:Y:S01]  /*05b0*/  IABS R12, R32 ;  /* 0x00000020000c7213 */ /* 0x000fe20000000000 */
[----:B------:R-:W0:Y:S01]  /*05c0*/  LDCU UR5, c[0x0][0x3b0] ;  /* 0x00007600ff0577ac */ /* 0x000e220008000800 */
[----:B------:R-:W-:Y:S01]  /*05d0*/  IABS R30, R33 ;  /* 0x00000021001e7213 */ /* 0x000fe20000000000 */
[----:B------:R-:W1:Y:S01]  /*05e0*/  LDC R110, c[0x0][0x3a8] ;  /* 0x0000ea00ff6e7b82 */ /* 0x000e620000000800 */
[----:B------:R-:W2:Y:S01]  /*05f0*/  I2F.RP R9, R12 ;  /* 0x0000000c00097306 */ /* 0x000ea20000209400 */
[----:B------:R-:W-:Y:S01]  /*0600*/  IABS R4, R2 ;  /* 0x0000000200047213 */ /* 0x000fe20000000000 */
[----:B------:R-:W3:Y:S01]  /*0610*/  LDCU.128 UR12, c[0x0][0x380] ;  /* 0x00007000ff0c77ac */ /* 0x000ee20008000c00 */
[----:B------:R-:W-:Y:S01]  /*0620*/  ISETP.GE.AND P5, PT, R2, RZ, PT ;  /* 0x000000ff0200720c */ /* 0x000fe20003fa6270 */
[C---:B------:R-:W-:Y:S01]  /*0630*/  VIADD R65, R3.reuse, 0x38 ;  /* 0x0000003803417836 */ /* 0x040fe20000000000 */
[----:B------:R-:W-:Y:S01]  /*0640*/  LOP3.LUT R109, R0, 0x7f, RZ, 0xc0, !PT ;  /* 0x0000007f006d7812 */ /* 0x000fe200078ec0ff */
[----:B------:R-:W4:Y:S01]  /*0650*/  LDCU UR8, c[0x0][0x3a4] ;  /* 0x00007480ff0877ac */ /* 0x000f220008000800 */
[----:B------:R-:W-:Y:S01]  /*0660*/  SEL R75, RZ, 0x90, !P0 ;  /* 0x00000090ff4b7807 */ /* 0x000fe20004000000 */
[----:B------:R-:W5:Y:S01]  /*0670*/  I2F.RP R8, R30 ;  /* 0x0000001e00087306 */ /* 0x000f620000209400 */
[C---:B------:R-:W-:Y:S01]  /*0680*/  LOP3.LUT R61, R20.reuse, 0x10, RZ, 0xfc, !PT ;  /* 0x00000010143d7812 */ /* 0x040fe200078efcff */
[----:B------:R-:W0:Y:S01]  /*0690*/  LDCU UR9, c[0x0][0x3ac] ;  /* 0x00007580ff0977ac */ /* 0x000e220008000800 */
[C---:B------:R-:W-:Y:S01]  /*06a0*/  LOP3.LUT R62, R20.reuse, 0x20, RZ, 0xfc, !PT ;  /* 0x00000020143e7812 */ /* 0x040fe200078efcff */
[C---:B------:R-:W-:Y:S01]  /*06b0*/  VIADD R69, R3.reuse, 0x58 ;  /* 0x0000005803457836 */ /* 0x040fe20000000000 */
[C---:B------:R-:W-:Y:S01]  /*06c0*/  LOP3.LUT R63, R20.reuse, 0x28, RZ, 0xfc, !PT ;  /* 0x00000028143f7812 */ /* 0x040fe200078efcff */
[----:B------:R-:W-:Y:S01]  /*06d0*/  VIADD R73, R3, 0x78 ;  /* 0x0000007803497836 */ /* 0x000fe20000000000 */
[C---:B------:R-:W-:Y:S01]  /*06e0*/  LOP3.LUT R64, R20.reuse, 0x30, RZ, 0xfc, !PT ;  /* 0x0000003014407812 */ /* 0x040fe200078efcff */
[----:B--2---:R-:W2:Y:S01]  /*06f0*/  MUFU.RCP R9, R9 ;  /* 0x0000000900097308 */ /* 0x004ea20000001000 */
[----:B------:R-:W-:-:S02]  /*0700*/  LOP3.LUT R66, R20, 0x40, RZ, 0xfc, !PT ;  /* 0x0000004014427812 */ /* 0x000fc400078efcff */
[C---:B------:R-:W-:Y:S02]  /*0710*/  LOP3.LUT R67, R20.reuse, 0x48, RZ, 0xfc, !PT ;  /* 0x0000004814437812 */ /* 0x040fe400078efcff */
[C---:B------:R-:W-:Y:S02]  /*0720*/  LOP3.LUT R68, R20.reuse, 0x50, RZ, 0xfc, !PT ;  /* 0x0000005014447812 */ /* 0x040fe400078efcff */
[C---:B------:R-:W-:Y:S01]  /*0730*/  LOP3.LUT R70, R20.reuse, 0x60, RZ, 0xfc, !PT ;  /* 0x0000006014467812 */ /* 0x040fe200078efcff */
[----:B-----5:R-:W5:Y:S01]  /*0740*/  MUFU.RCP R8, R8 ;  /* 0x0000000800087308 */ /* 0x020f620000001000 */
[----:B------:R-:W-:Y:S01]  /*0750*/  LOP3.LUT R71, R20, 0x68, RZ, 0xfc, !PT ;  /* 0x0000006814477812 */ /* 0x000fe200078efcff */
[----:B-1----:R-:W-:Y:S01]  /*0760*/  IMAD.SHL.U32 R78, R110, 0x80, RZ ;  /* 0x000000806e4e7824 */ /* 0x002fe200078e00ff */
[C---:B------:R-:W-:Y:S01]  /*0770*/  LOP3.LUT R72, R20.reuse, 0x70, RZ, 0xfc, !PT ;  /* 0x0000007014487812 */ /* 0x040fe200078efcff */
[----:B0-----:R-:W-:Y:S01]  /*0780*/  IMAD R76, R109, UR9, RZ ;  /* 0x000000096d4c7c24 */ /* 0x001fe2000f8e02ff */
[----:B------:R-:W-:Y:S01]  /*0790*/  LOP3.LUT R60, R20, 0x8, RZ, 0xfc, !PT ;  /* 0x00000008143c7812 */ /* 0x000fe200078efcff */
[-C--:B------:R-:W-:Y:S01]  /*07a0*/  IMAD R80, R73, R110.reuse, RZ ;  /* 0x0000006e49507224 */ /* 0x080fe200078e02ff */
[----:B------:R-:W-:Y:S01]  /*07b0*/  LOP3.LUT R75, R75, 0x7f, R0, 0x78, !PT ;  /* 0x0000007f4b4b7812 */ /* 0x000fe200078e7800 */
[-C--:B------:R-:W-:Y:S01]  /*07c0*/  IMAD R82, R69, R110.reuse, RZ ;  /* 0x0000006e45527224 */ /* 0x080fe200078e02ff */
[----:B------:R-:W-:Y:S01]  /*07d0*/  SHF.R.S32.HI R85, RZ, 0x1f, R76 ;  /* 0x0000001fff557819 */ /* 0x000fe2000001144c */
[----:B--2---:R-:W-:Y:S01]  /*07e0*/  VIADD R6, R9, 0xffffffe ;  /* 0x0ffffffe09067836 */ /* 0x004fe20000000000 */
[----:B------:R-:W-:Y:S01]  /*07f0*/  LOP3.LUT R89, R75, 0x20, RZ, 0x3c, !PT ;  /* 0x000000204b597812 */ /* 0x000fe200078e3cff */
[-C--:B------:R-:W-:Y:S01]  /*0800*/  IMAD R84, R65, R110.reuse, RZ ;  /* 0x0000006e41547224 */ /* 0x080fe200078e02ff */
[----:B------:R-:W-:Y:S01]  /*0810*/  LOP3.LUT R81, R75, 0x40, RZ, 0x3c, !PT ;  /* 0x000000404b517812 */ /* 0x000fe200078e3cff */
[----:B------:R0:W1:Y:S01]  /*0820*/  F2I.FTZ.U32.TRUNC.NTZ R7, R6 ;  /* 0x0000000600077305 */ /* 0x000062000021f000 */
[----:B------:R-:W-:Y:S01]  /*0830*/  IMAD R86, R21, R110, RZ ;  /* 0x0000006e15567224 */ /* 0x000fe200078e02ff */
[----:B------:R-:W-:Y:S01]  /*0840*/  LOP3.LUT R79, R75, 0x60, RZ, 0x3c, !PT ;  /* 0x000000604b4f7812 */ /* 0x000fe200078e3cff */
[----:B-----5:R-:W-:-:S02]  /*0850*/  VIADD R5, R8, 0xffffffe ;  /* 0x0ffffffe08057836 */ /* 0x020fc40000000000 */
[-C--:B------:R-:W-:Y:S02]  /*0860*/  IMAD R88, R20, R110.reuse, RZ ;  /* 0x0000006e14587224 */ /* 0x080fe400078e02ff */
[-C--:B------:R-:W-:Y:S02]  /*0870*/  IMAD R90, R72, R110.reuse, RZ ;  /* 0x0000006e485a7224 */ /* 0x080fe400078e02ff */
[----:B0-----:R-:W-:Y:S01]  /*0880*/  IMAD.MOV.U32 R6, RZ, RZ, RZ ;  /* 0x000000ffff067224 */ /* 0x001fe200078e00ff */
[----:B------:R-:W0:Y:S01]  /*0890*/  F2I.FTZ.U32.TRUNC.NTZ R5, R5 ;  /* 0x0000000500057305 */ /* 0x000e22000021f000 */
[-C--:B------:R-:W-:Y:S02]  /*08a0*/  IMAD R92, R71, R110.reuse, RZ ;  /* 0x0000006e475c7224 */ /* 0x080fe400078e02ff */
[----:B------:R-:W-:Y:S02]  /*08b0*/  IMAD R94, R70, R110, RZ ;  /* 0x0000006e465e7224 */ /* 0x000fe400078e02ff */
[----:B-1----:R-:W-:-:S02]  /*08c0*/  IMAD.MOV R11, RZ, RZ, -R7 ;  /* 0x000000ffff0b7224 */ /* 0x002fc400078e0a07 */
[----:B------:R-:W-:Y:S02]  /*08d0*/  IMAD R96, R68, R110, RZ ;  /* 0x0000006e44607224 */ /* 0x000fe400078e02ff */
[----:B------:R-:W-:Y:S02]  /*08e0*/  IMAD R11, R11, R12, RZ ;  /* 0x0000000c0b0b7224 */ /* 0x000fe400078e02ff */
[----:B------:R-:W-:Y:S02]  /*08f0*/  IMAD R98, R67, R110, RZ ;  /* 0x0000006e43627224 */ /* 0x000fe400078e02ff */
[----:B------:R-:W-:Y:S01]  /*0900*/  IMAD.HI.U32 R7, R7, R11, R6 ;  /* 0x0000000b07077227 */ /* 0x000fe200078e0006 */
[----:B------:R-:W-:-:S03]  /*0910*/  LOP3.LUT R6, R0, 0x80, RZ, 0xc0, !PT ;  /* 0x0000008000067812 */ /* 0x000fc600078ec0ff */
[----:B------:R-:W-:Y:S01]  /*0920*/  IMAD.MOV.U32 R11, RZ, RZ, R4 ;  /* 0x000000ffff0b7224 */ /* 0x000fe200078e0004 */
[----:B------:R-:W-:Y:S01]  /*0930*/  SHF.R.S32.HI R4, RZ, 0x1f, R91 ;  /* 0x0000001fff047819 */ /* 0x000fe2000001145b */
[----:B0-----:R-:W-:Y:S01]  /*0940*/  IMAD.MOV R9, RZ, RZ, -R5 ;  /* 0x000000ffff097224 */ /* 0x001fe200078e0a05 */
[----:B------:R-:W-:Y:S01]  /*0950*/  LEA.HI R40, R6, R23, RZ, 0x19 ;  /* 0x0000001706287211 */ /* 0x000fe200078fc8ff */
[----:B------:R-:W-:Y:S01]  /*0960*/  IMAD.HI.U32 R7, R7, R11, RZ ;  /* 0x0000000b07077227 */ /* 0x000fe200078e00ff */
[----:B------:R-:W-:Y:S02]  /*0970*/  LEA.HI R91, R4, R91, RZ, 0x7 ;  /* 0x0000005b045b7211 */ /* 0x000fe400078f38ff */
[----:B------:R-:W-:Y:S01]  /*0980*/  IABS R35, R40 ;  /* 0x0000002800237213 */ /* 0x000fe20000000000 */
[----:B------:R-:W-:Y:S01]  /*0990*/  IMAD.MOV R7, RZ, RZ, -R7 ;  /* 0x000000ffff077224 */ /* 0x000fe200078e0a07 */
[----:B------:R-:W-:Y:S01]  /*09a0*/  SHF.R.S32.HI R91, RZ, 0x7, R91 ;  /* 0x00000007ff5b7819 */ /* 0x000fe2000001145b */
[----:B------:R-:W-:-:S02]  /*09b0*/  IMAD R9, R9, R30, RZ ;  /* 0x0000001e09097224 */ /* 0x000fc400078e02ff */
[----:B------:R-:W-:Y:S02]  /*09c0*/  IMAD R11, R12, R7, R11 ;  /* 0x000000070c0b7224 */ /* 0x000fe400078e020b */
[----:B------:R-:W-:Y:S02]  /*09d0*/  VIADD R7, R40, 0x1e ;  /* 0x0000001e28077836 */ /* 0x000fe40000000000 */
[----:B------:R-:W-:Y:S01]  /*09e0*/  IMAD.MOV.U32 R4, RZ, RZ, RZ ;  /* 0x000000ffff047224 */ /* 0x000fe200078e00ff */
[----:B------:R-:W-:Y:S01]  /*09f0*/  ISETP.GT.U32.AND P1, PT, R12, R11, PT ;  /* 0x0000000b0c00720c */ /* 0x000fe20003f24070 */
[C---:B------:R-:W-:Y:S01]  /*0a00*/  VIADD R22, R40.reuse, 0x16 ;  /* 0x0000001628167836 */ /* 0x040fe20000000000 */
[----:B------:R-:W-:Y:S01]  /*0a10*/  ISETP.GE.AND P4, PT, R7, RZ, PT ;  /* 0x000000ff0700720c */ /* 0x000fe20003f86270 */
[----:B------:R-:W-:Y:S01]  /*0a20*/  IMAD.HI.U32 R4, R5, R9, R4 ;  /* 0x0000000905047227 */ /* 0x000fe200078e0004 */
[----:B------:R-:W-:Y:S02]  /*0a30*/  IABS R9, R7 ;  /* 0x0000000700097213 */ /* 0x000fe40000000000 */
[----:B------:R-:W-:Y:S01]  /*0a40*/  IABS R19, R22 ;  /* 0x0000001600137213 */ /* 0x000fe20000000000 */
[----:B------:R-:W-:-:S02]  /*0a50*/  VIADD R14, R40, 0x1c ;  /* 0x0000001c280e7836 */ /* 0x000fc40000000000 */
[----:B------:R-:W-:-:S03]  /*0a60*/  IMAD.HI.U32 R5, R4, R9, RZ ;  /* 0x0000000904057227 */ /* 0x000fc600078e00ff */
[----:B------:R-:W-:Y:S01]  /*0a70*/  IABS R13, R14 ;  /* 0x0000000e000d7213 */ /* 0x000fe20000000000 */
[----:B------:R-:W-:Y:S01]  /*0a80*/  @!P1 IMAD.IADD R11, R11, 0x1, -R12 ;  /* 0x000000010b0b9824 */ /* 0x000fe200078e0a0c */
[----:B------:R-:W-:Y:S01]  /*0a90*/  ISETP.NE.AND P1, PT, R32, RZ, PT ;  /* 0x000000ff2000720c */ /* 0x000fe20003f25270 */
[----:B------:R-:W-:Y:S02]  /*0aa0*/  IMAD.MOV R5, RZ, RZ, -R5 ;  /* 0x000000ffff057224 */ /* 0x000fe400078e0a05 */
[----:B------:R-:W-:Y:S01]  /*0ab0*/  IMAD.HI.U32 R10, R4, R19, RZ ;  /* 0x00000013040a7227 */ /* 0x000fe200078e00ff */
[----:B------:R-:W-:-:S03]  /*0ac0*/  ISETP.GT.U32.AND P2, PT, R12, R11, PT ;  /* 0x0000000b0c00720c */ /* 0x000fc60003f44070 */
[----:B------:R-:W-:Y:S02]  /*0ad0*/  IMAD R5, R30, R5, R9 ;  /* 0x000000051e057224 */ /* 0x000fe400078e0209 */
[----:B------:R-:W-:Y:S02]  /*0ae0*/  VIADD R16, R40, 0x1a ;  /* 0x0000001a28107836 */ /* 0x000fe40000000000 */
[----:B------:R-:W-:Y:S01]  /*0af0*/  IMAD.MOV R10, RZ, RZ, -R10 ;  /* 0x000000ffff0a7224 */ /* 0x000fe200078e0a0a */
[----:B------:R-:W-:Y:S01]  /*0b00*/  ISETP.GT.U32.AND P3, PT, R30, R5, PT ;  /* 0x000000051e00720c */ /* 0x000fe20003f64070 */
[----:B------:R-:W-:Y:S01]  /*0b10*/  VIADD R18, R40, 0x18 ;  /* 0x0000001828127836 */ /* 0x000fe20000000000 */
[----:B------:R-:W-:Y:S01]  /*0b20*/  IABS R15, R16 ;  /* 0x00000010000f7213 */ /* 0x000fe20000000000 */
[----:B------:R-:W-:Y:S02]  /*0b30*/  IMAD R10, R30, R10, R19 ;  /* 0x0000000a1e0a7224 */ /* 0x000fe400078e0213 */
[----:B------:R-:W-:Y:S01]  /*0b40*/  @!P2 IMAD.IADD R11, R11, 0x1, -R12 ;  /* 0x000000010b0ba824 */ /* 0x000fe200078e0a0c */
[----:B------:R-:W-:Y:S01]  /*0b50*/  IABS R17, R18 ;  /* 0x0000001200117213 */ /* 0x000fe20000000000 */
[----:B------:R-:W-:-:S04]  /*0b60*/  IMAD.HI.U32 R7, R4, R13, RZ ;  /* 0x0000000d04077227 */ /* 0x000fc800078e00ff */
[----:B------:R-:W-:Y:S02]  /*0b70*/  IMAD.MOV.U32 R27, RZ, RZ, R11 ;  /* 0x000000ffff1b7224 */ /* 0x000fe400078e000b */
[----:B------:R-:W-:Y:S02]  /*0b80*/  @!P3 IMAD.IADD R5, R5, 0x1, -R30 ;  /* 0x000000010505b824 */ /* 0x000fe400078e0a1e */
[----:B------:R-:W-:Y:S01]  /*0b90*/  @!P5 IMAD.MOV R27, RZ, RZ, -R27 ;  /* 0x000000ffff1bd224 */ /* 0x000fe200078e0a1b */
[----:B------:R-:W-:Y:S01]  /*0ba0*/  ISETP.GT.U32.AND P5, PT, R30, R10, PT ;  /* 0x0000000a1e00720c */ /* 0x000fe20003fa4070 */
[----:B------:R-:W-:Y:S01]  /*0bb0*/  IMAD.HI.U32 R8, R4, R15, RZ ;  /* 0x0000000f04087227 */ /* 0x000fe200078e00ff */
[----:B------:R-:W-:Y:S02]  /*0bc0*/  ISETP.GT.U32.AND P6, PT, R30, R5, PT ;  /* 0x000000051e00720c */ /* 0x000fe40003fc4070 */
[----:B------:R-:W-:Y:S01]  /*0bd0*/  @!P1 LOP3.LUT R27, RZ, R32, RZ, 0x33, !PT ;  /* 0x00000020ff1b9212 */ /* 0x000fe200078e33ff */
[----:B------:R-:W-:-:S02]  /*0be0*/  IMAD.MOV R7, RZ, RZ, -R7 ;  /* 0x000000ffff077224 */ /* 0x000fc400078e0a07 */
[----:B------:R-:W-:Y:S02]  /*0bf0*/  VIADD R24, R40, 0x14 ;  /* 0x0000001428187836 */ /* 0x000fe40000000000 */
[----:B------:R-:W-:-:S04]  /*0c00*/  IMAD.HI.U32 R9, R4, R17, RZ ;  /* 0x0000001104097227 */ /* 0x000fc800078e00ff */
[----:B------:R-:W-:Y:S02]  /*0c10*/  IMAD.MOV R8, RZ, RZ, -R8 ;  /* 0x000000ffff087224 */ /* 0x000fe400078e0a08 */
[C---:B------:R-:W-:Y:S01]  /*0c20*/  IMAD R7, R30.reuse, R7, R13 ;  /* 0x000000071e077224 */ /* 0x040fe200078e020d */
[----:B------:R-:W-:Y:S01]  /*0c30*/  IABS R13, R24 ;  /* 0x00000018000d7213 */ /* 0x000fe20000000000 */
[----:B------:R-:W-:Y:S02]  /*0c40*/  IMAD.MOV R9, RZ, RZ, -R9 ;  /* 0x000000ffff097224 */ /* 0x000fe400078e0a09 */
[C---:B------:R-:W-:Y:S01]  /*0c50*/  IMAD R8, R30.reuse, R8, R15 ;  /* 0x000000081e087224 */ /* 0x040fe200078e020f */
[----:B------:R-:W-:Y:S01]  /*0c60*/  ISETP.GT.U32.AND P1, PT, R30, R7, PT ;  /* 0x000000071e00720c */ /* 0x000fe20003f24070 */
[----:B------:R-:W-:Y:S02]  /*0c70*/  VIADD R26, R40, 0x10 ;  /* 0x00000010281a7836 */ /* 0x000fe40000000000 */
[----:B------:R-:W-:Y:S01]  /*0c80*/  IMAD.HI.U32 R11, R4, R13, RZ ;  /* 0x0000000d040b7227 */ /* 0x000fe200078e00ff */
[----:B------:R-:W-:-:S03]  /*0c90*/  ISETP.GT.U32.AND P2, PT, R30, R8, PT ;  /* 0x000000081e00720c */ /* 0x000fc60003f44070 */
[----:B------:R-:W-:Y:S01]  /*0ca0*/  IMAD R9, R30, R9, R17 ;  /* 0x000000091e097224 */ /* 0x000fe200078e0211 */
[----:B------:R-:W-:Y:S01]  /*0cb0*/  IABS R17, R26 ;  /* 0x0000001a00117213 */ /* 0x000fe20000000000 */
[--C-:B------:R-:W-:Y:S02]  /*0cc0*/  @!P5 IMAD.IADD R10, R10, 0x1, -R30.reuse ;  /* 0x000000010a0ad824 */ /* 0x100fe400078e0a1e */
[----:B------:R-:W-:Y:S01]  /*0cd0*/  IMAD.MOV R11, RZ, RZ, -R11 ;  /* 0x000000ffff0b7224 */ /* 0x000fe200078e0a0b */
[C---:B------:R-:W-:Y:S01]  /*0ce0*/  ISETP.GT.U32.AND P3, PT, R30.reuse, R9, PT ;  /* 0x000000091e00720c */ /* 0x040fe20003f64070 */
[----:B------:R-:W-:Y:S01]  /*0cf0*/  @!P6 IMAD.IADD R5, R5, 0x1, -R30 ;  /* 0x000000010505e824 */ /* 0x000fe200078e0a1e */
[C---:B------:R-:W-:Y:S01]  /*0d00*/  ISETP.GT.U32.AND P6, PT, R30.reuse, R10, PT ;  /* 0x0000000a1e00720c */ /* 0x040fe20003fc4070 */
[----:B------:R-:W-:Y:S02]  /*0d10*/  IMAD R11, R30, R11, R13 ;  /* 0x0000000b1e0b7224 */ /* 0x000fe400078e020d */
[----:B------:R-:W-:-:S04]  /*0d20*/  IMAD.HI.U32 R13, R4, R17, RZ ;  /* 0x00000011040d7227 */ /* 0x000fc800078e00ff */
[----:B------:R-:W-:Y:S02]  /*0d30*/  VIADD R25, R40, 0x12 ;  /* 0x0000001228197836 */ /* 0x000fe40000000000 */
[----:B------:R-:W-:Y:S02]  /*0d40*/  IMAD.MOV R13, RZ, RZ, -R13 ;  /* 0x000000ffff0d7224 */ /* 0x000fe400078e0a0d */
[--C-:B------:R-:W-:Y:S01]  /*0d50*/  @!P2 IMAD.IADD R8, R8, 0x1, -R30.reuse ;  /* 0x000000010808a824 */ /* 0x100fe200078e0a1e */
[----:B------:R-:W-:Y:S01]  /*0d60*/  IABS R15, R25 ;  /* 0x00000019000f7213 */ /* 0x000fe20000000000 */
[C---:B------:R-:W-:Y:S02]  /*0d70*/  IMAD R13, R30.reuse, R13, R17 ;  /* 0x0000000d1e0d7224 */ /* 0x040fe400078e0211 */
[--C-:B------:R-:W-:Y:S01]  /*0d80*/  @!P3 IMAD.IADD R9, R9, 0x1, -R30.reuse ;  /* 0x000000010909b824 */ /* 0x100fe200078e0a1e */
[----:B------:R-:W-:Y:S01]  /*0d90*/  ISETP.GT.U32.AND P3, PT, R30, R8, PT ;  /* 0x000000081e00720c */ /* 0x000fe20003f64070 */
[----:B------:R-:W-:Y:S01]  /*0da0*/  @!P6 IMAD.IADD R10, R10, 0x1, -R30 ;  /* 0x000000010a0ae824 */ /* 0x000fe200078e0a1e */
[----:B------:R-:W-:Y:S01]  /*0db0*/  ISETP.GT.U32.AND P6, PT, R30, R13, PT ;  /* 0x0000000d1e00720c */ /* 0x000fe20003fc4070 */
[----:B------:R-:W-:Y:S01]  /*0dc0*/  IMAD.HI.U32 R12, R4, R15, RZ ;  /* 0x0000000f040c7227 */ /* 0x000fe200078e00ff */
[----:B------:R-:W-:-:S03]  /*0dd0*/  ISETP.GT.U32.AND P5, PT, R30, R9, PT ;  /* 0x000000091e00720c */ /* 0x000fc60003fa4070 */
[----:B------:R-:W-:Y:S02]  /*0de0*/  IMAD.MOV R12, RZ, RZ, -R12 ;  /* 0x000000ffff0c7224 */ /* 0x000fe400078e0a0c */
[----:B------:R-:W-:Y:S01]  /*0df0*/  @!P4 IMAD.MOV R5, RZ, RZ, -R5 ;  /* 0x000000ffff05c224 */ /* 0x000fe200078e0a05 */
[C---:B------:R-:W-:Y:S01]  /*0e00*/  ISETP.GT.U32.AND P4, PT, R30.reuse, R11, PT ;  /* 0x0000000b1e00720c */ /* 0x040fe20003f84070 */
[----:B------:R-:W-:Y:S02]  /*0e10*/  IMAD R12, R30, R12, R15 ;  /* 0x0000000c1e0c7224 */ /* 0x000fe400078e020f */
[C---:B------:R-:W-:Y:S02]  /*0e20*/  VIADD R28, R40.reuse, 0xe ;  /* 0x0000000e281c7836 */ /* 0x040fe40000000000 */
[----:B------:R-:W-:Y:S02]  /*0e30*/  VIADD R32, R40, 0xc ;  /* 0x0000000c28207836 */ /* 0x000fe40000000000 */
[--C-:B------:R-:W-:Y:S01]  /*0e40*/  @!P3 IMAD.IADD R8, R8, 0x1, -R30.reuse ;  /* 0x000000010808b824 */ /* 0x100fe200078e0a1e */
[----:B------:R-:W-:Y:S01]  /*0e50*/  ISETP.GT.U32.AND P3, PT, R30, R12, PT ;  /* 0x0000000c1e00720c */ /* 0x000fe20003f64070 */
[--C-:B------:R-:W-:Y:S01]  /*0e60*/  @!P1 IMAD.IADD R7, R7, 0x1, -R30.reuse ;  /* 0x0000000107079824 */ /* 0x100fe200078e0a1e */
[----:B------:R-:W-:Y:S01]  /*0e70*/  IABS R17, R28 ;  /* 0x0000001c00117213 */ /* 0x000fe20000000000 */
[--C-:B------:R-:W-:Y:S01]  /*0e80*/  @!P6 IMAD.IADD R13, R13, 0x1, -R30.reuse ;  /* 0x000000010d0de824 */ /* 0x100fe200078e0a1e */
[----:B------:R-:W-:Y:S01]  /*0e90*/  IABS R19, R32 ;  /* 0x0000002000137213 */ /* 0x000fe20000000000 */
[----:B------:R-:W-:Y:S01]  /*0ea0*/  @!P4 IMAD.IADD R11, R11, 0x1, -R30 ;  /* 0x000000010b0bc824 */ /* 0x000fe200078e0a1e */
[----:B------:R-:W-:Y:S01]  /*0eb0*/  ISETP.GE.AND P1, PT, R14, RZ, PT ;  /* 0x000000ff0e00720c */ /* 0x000fe20003f26270 */
[----:B------:R-:W-:Y:S01]  /*0ec0*/  IMAD.HI.U32 R14, R4, R17, RZ ;  /* 0x00000011040e7227 */ /* 0x000fe200078e00ff */
[----:B------:R-:W-:-:S02]  /*0ed0*/  ISETP.GT.U32.AND P2, PT, R30, R7, PT ;  /* 0x000000071e00720c */ /* 0x000fc40003f44070 */
[----:B------:R-:W-:Y:S01]  /*0ee0*/  ISETP.GT.U32.AND P6, PT, R30, R13, PT ;  /* 0x0000000d1e00720c */ /* 0x000fe20003fc4070 */
[----:B------:R-:W-:Y:S01]  /*0ef0*/  IMAD.HI.U32 R15, R4, R19, RZ ;  /* 0x00000013040f7227 */ /* 0x000fe200078e00ff */
[----:B------:R-:W-:-:S03]  /*0f00*/  ISETP.GE.AND P4, PT, R22, RZ, PT ;  /* 0x000000ff1600720c */ /* 0x000fc60003f86270 */
[----:B------:R-:W-:Y:S02]  /*0f10*/  VIADD R34, R40, 0xa ;  /* 0x0000000a28227836 */ /* 0x000fe40000000000 */
[----:B------:R-:W-:Y:S02]  /*0f20*/  IMAD.MOV R14, RZ, RZ, -R14 ;  /* 0x000000ffff0e7224 */ /* 0x000fe400078e0a0e */
[----:B------:R-:W-:Y:S02]  /*0f30*/  IMAD.MOV R15, RZ, RZ, -R15 ;  /* 0x000000ffff0f7224 */ /* 0x000fe400078e0a0f */
[----:B------:R-:W-:Y:S01]  /*0f40*/  @!P3 IMAD.IADD R12, R12, 0x1, -R30 ;  /* 0x000000010c0cb824 */ /* 0x000fe200078e0a1e */
[C---:B------:R-:W-:Y:S01]  /*0f50*/  ISETP.GT.U32.AND P3, PT, R30.reuse, R11, PT ;  /* 0x0000000b1e00720c */ /* 0x040fe20003f64070 */
[C---:B------:R-:W-:Y:S01]  /*0f60*/  IMAD R14, R30.reuse, R14, R17 ;  /* 0x0000000e1e0e7224 */ /* 0x040fe200078e0211 */
[----:B------:R-:W-:Y:S01]  /*0f70*/  IABS R17, R34 ;  /* 0x0000002200117213 */ /* 0x000fe20000000000 */
[----:B------:R-:W-:-:S02]  /*0f80*/  IMAD R15, R30, R15, R19 ;  /* 0x0000000f1e0f7224 */ /* 0x000fc400078e0213 */
[--C-:B------:R-:W-:Y:S01]  /*0f90*/  @!P2 IMAD.IADD R7, R7, 0x1, -R30.reuse ;  /* 0x000000010707a824 */ /* 0x100fe200078e0a1e */
[----:B------:R-:W-:Y:S01]  /*0fa0*/  ISETP.GE.AND P2, PT, R16, RZ, PT ;  /* 0x000000ff1000720c */ /* 0x000fe20003f46270 */
[----:B------:R-:W-:Y:S01]  /*0fb0*/  @!P6 IMAD.IADD R13, R13, 0x1, -R30 ;  /* 0x000000010d0de824 */ /* 0x000fe200078e0a1e */
[----:B------:R-:W-:Y:S01]  /*0fc0*/  ISETP.GT.U32.AND P6, PT, R30, R15, PT ;  /* 0x0000000f1e00720c */ /* 0x000fe20003fc4070 */
[----:B------:R-:W-:-:S04]  /*0fd0*/  IMAD.HI.U32 R16, R4, R17, RZ ;  /* 0x0000001104107227 */ /* 0x000fc800078e00ff */
[----:B------:R-:W-:Y:S02]  /*0fe0*/  VIADD R36, R40, 0x8 ;  /* 0x0000000828247836 */ /* 0x000fe40000000000 */
[----:B------:R-:W-:Y:S02]  /*0ff0*/  IMAD.MOV R16, RZ, RZ, -R16 ;  /* 0x000000ffff107224 */ /* 0x000fe400078e0a10 */
[--C-:B------:R-:W-:Y:S01]  /*1000*/  @!P3 IMAD.IADD R11, R11, 0x1, -R30.reuse ;  /* 0x000000010b0bb824 */ /* 0x100fe200078e0a1e */
[----:B------:R-:W-:Y:S01]  /*1010*/  ISETP.GE.AND P3, PT, R25, RZ, PT ;  /* 0x000000ff1900720c */ /* 0x000fe20003f66270 */
[----:B------:R-:W-:Y:S01]  /*1020*/  @!P1 IMAD.MOV R7, RZ, RZ, -R7 ;  /* 0x000000ffff079224 */ /* 0x000fe200078e0a07 */
[C---:B------:R-:W-:Y:S01]  /*1030*/  ISETP.GT.U32.AND P1, PT, R30.reuse, R12, PT ;  /* 0x0000000c1e00720c */ /* 0x040fe20003f24070 */
[----:B------:R-:W-:Y:S01]  /*1040*/  IMAD R16, R30, R16, R17 ;  /* 0x000000101e107224 */ /* 0x000fe200078e0211 */
[----:B------:R-:W-:Y:S01]  /*1050*/  IABS R25, R36 ;  /* 0x0000002400197213 */ /* 0x000fe20000000000 */
[----:B------:R-:W-:-:S02]  /*1060*/  @!P6 IMAD.IADD R15, R15, 0x1, -R30 ;  /* 0x000000010f0fe824 */ /* 0x000fc400078e0a1e */
[----:B------:R-:W-:Y:S01]  /*1070*/  VIADD R37, R40, 0x6 ;  /* 0x0000000628257836 */ /* 0x000fe20000000000 */
[----:B------:R-:W-:Y:S01]  /*1080*/  ISETP.GT.U32.AND P6, PT, R30, R16, PT ;  /* 0x000000101e00720c */ /* 0x000fe20003fc4070 */
[----:B------:R-:W-:-:S03]  /*1090*/  IMAD.HI.U32 R17, R4, R25, RZ ;  /* 0x0000001904117227 */ /* 0x000fc600078e00ff */
[----:B------:R-:W-:Y:S01]  /*10a0*/  IABS R29, R37 ;  /* 0x00000025001d7213 */ /* 0x000fe20000000000 */
[----:B------:R-:W-:Y:S02]  /*10b0*/  IMAD.MOV R17, RZ, RZ, -R17 ;  /* 0x000000ffff117224 */ /* 0x000fe400078e0a11 */
[----:B------:R-:W-:Y:S01]  /*10c0*/  @!P1 IMAD.IADD R12, R12, 0x1, -R30 ;  /* 0x000000010c0c9824 */ /* 0x000fe200078e0a1e */
[C---:B------:R-:W-:Y:S01]  /*10d0*/  ISETP.GT.U32.AND P1, PT, R30.reuse, R14, PT ;  /* 0x0000000e1e00720c */ /* 0x040fe20003f24070 */
[----:B------:R-:W-:Y:S01]  /*10e0*/  IMAD R17, R30, R17, R25 ;  /* 0x000000111e117224 */ /* 0x000fe200078e0219 */
[----:B------:R-:W-:Y:S01]  /*10f0*/  SHF.R.U32.HI R25, RZ, 0x3, R6 ;  /* 0x00000003ff197819 */ /* 0x000fe20000011606 */
[--C-:B------:R-:W-:Y:S01]  /*1100*/  @!P5 IMAD.IADD R9, R9, 0x1, -R30.reuse ;  /* 0x000000010909d824 */ /* 0x100fe200078e0a1e */
[----:B------:R-:W-:Y:S01]  /*1110*/  ISETP.GE.AND P5, PT, R18, RZ, PT ;  /* 0x000000ff1200720c */ /* 0x000fe20003fa6270 */
[----:B------:R-:W-:Y:S01]  /*1120*/  @!P6 IMAD.IADD R16, R16, 0x1, -R30 ;  /* 0x000000011010e824 */ /* 0x000fe200078e0a1e */
[----:B------:R-:W-:Y:S01]  /*1130*/  ISETP.GT.U32.AND P6, PT, R30, R17, PT ;  /* 0x000000111e00720c */ /* 0x000fe20003fc4070 */
[----:B------:R-:W-:Y:S01]  /*1140*/  @!P2 IMAD.MOV R8, RZ, RZ, -R8 ;  /* 0x000000ffff08a224 */ /* 0x000fe200078e0a08 */
[----:B------:R-:W-:Y:S01]  /*1150*/  ISETP.GE.AND P2, PT, R24, RZ, PT ;  /* 0x000000ff1800720c */ /* 0x000fe20003f46270 */
[----:B------:R-:W-:Y:S01]  /*1160*/  VIADD R38, R40, 0x4 ;  /* 0x0000000428267836 */ /* 0x000fe20000000000 */
[----:B------:R-:W-:Y:S01]  /*1170*/  SHF.R.U32.HI R24, RZ, 0x2, R0 ;  /* 0x00000002ff187819 */ /* 0x000fe20000011600 */
[----:B------:R-:W-:-:S03]  /*1180*/  IMAD.HI.U32 R18, R4, R29, RZ ;  /* 0x0000001d04127227 */ /* 0x000fc600078e00ff */
[----:B------:R-:W-:Y:S01]  /*1190*/  IABS R31, R38 ;  /* 0x00000026001f7213 */ /* 0x000fe20000000000 */
[----:B------:R-:W-:Y:S01]  /*11a0*/  @!P1 IMAD.IADD R14, R14, 0x1, -R30 ;  /* 0x000000010e0e9824 */ /* 0x000fe200078e0a1e */
[----:B------:R-:W-:Y:S01]  /*11b0*/  ISETP.GE.AND P1, PT, R26, RZ, PT ;  /* 0x000000ff1a00720c */ /* 0x000fe20003f26270 */
[----:B------:R-:W-:Y:S01]  /*11c0*/  IMAD.MOV R18, RZ, RZ, -R18 ;  /* 0x000000ffff127224 */ /* 0x000fe200078e0a12 */
[----:B------:R-:W-:Y:S01]  /*11d0*/  SGXT.U32 R24, R24, 0x3 ;  /* 0x000000031818781a */ /* 0x000fe20000000000 */
[----:B------:R-:W-:Y:S02]  /*11e0*/  VIADD R39, R40, 0x2 ;  /* 0x0000000228277836 */ /* 0x000fe40000000000 */
[C---:B------:R-:W-:Y:S02]  /*11f0*/  IMAD R18, R30.reuse, R18, R29 ;  /* 0x000000121e127224 */ /* 0x040fe400078e021d */
[----:B------:R-:W-:Y:S01]  /*1200*/  @!P6 IMAD.IADD R17, R17, 0x1, -R30 ;  /* 0x000000011111e824 */ /* 0x000fe200078e0a1e */
[----:B------:R-:W-:Y:S01]  /*1210*/  IABS R29, R39 ;  /* 0x00000027001d7213 */ /* 0x000fe20000000000 */
[----:B------:R-:W-:Y:S01]  /*1220*/  @!P5 IMAD.MOV R9, RZ, RZ, -R9 ;  /* 0x000000ffff09d224 */ /* 0x000fe200078e0a09 */
[----:B------:R-:W-:Y:S01]  /*1230*/  ISETP.GT.U32.AND P5, PT, R30, R14, PT ;  /* 0x0000000e1e00720c */ /* 0x000fe20003fa4070 */
[----:B------:R-:W-:Y:S01]  /*1240*/  IMAD.HI.U32 R19, R4, R31, RZ ;  /* 0x0000001f04137227 */ /* 0x000fe200078e00ff */
[----:B------:R-:W-:-:S03]  /*1250*/  ISETP.GT.U32.AND P6, PT, R30, R16, PT ;  /* 0x000000101e00720c */ /* 0x000fc60003fc4070 */
[----:B------:R-:W-:-:S04]  /*1260*/  IMAD.HI.U32 R22, R4, R35, RZ ;  /* 0x0000002304167227 */ /* 0x000fc800078e00ff */
[----:B------:R-:W-:Y:S01]  /*1270*/  @!P4 IMAD.MOV R10, RZ, RZ, -R10 ;  /* 0x000000ffff0ac224 */ /* 0x000fe200078e0a0a */
[C---:B------:R-:W-:Y:S01]  /*1280*/  ISETP.GT.U32.AND P4, PT, R30.reuse, R15, PT ;  /* 0x0000000f1e00720c */ /* 0x040fe20003f84070 */
[----:B------:R-:W-:Y:S01]  /*1290*/  @!P2 IMAD.MOV R11, RZ, RZ, -R11 ;  /* 0x000000ffff0ba224 */ /* 0x000fe200078e0a0b */
[----:B------:R-:W-:Y:S01]  /*12a0*/  ISETP.GT.U32.AND P2, PT, R30, R17, PT ;  /* 0x000000111e00720c */ /* 0x000fe20003f44070 */
[----:B------:R-:W-:Y:S02]  /*12b0*/  IMAD.MOV R19, RZ, RZ, -R19 ;  /* 0x000000ffff137224 */ /* 0x000fe400078e0a13 */
[----:B------:R-:W-:Y:S01]  /*12c0*/  IMAD.MOV R26, RZ, RZ, -R22 ;  /* 0x000000ffff1a7224 */ /* 0x000fe200078e0a16 */
[----:B------:R-:W-:Y:S01]  /*12d0*/  LOP3.LUT R22, R0, 0x3, RZ, 0xc0, !PT ;  /* 0x0000000300167812 */ /* 0x000fe200078ec0ff */
[----:B------:R-:W-:-:S04]  /*12e0*/  IMAD.HI.U32 R4, R4, R29, RZ ;  /* 0x0000001d04047227 */ /* 0x000fc800078e00ff */
[C---:B------:R-:W-:Y:S02]  /*12f0*/  IMAD R19, R30.reuse, R19, R31 ;  /* 0x000000131e137224 */ /* 0x040fe400078e021f */
[C---:B------:R-:W-:Y:S02]  /*1300*/  IMAD R26, R30.reuse, R26, R35 ;  /* 0x0000001a1e1a7224 */ /* 0x040fe400078e0223 */
[----:B------:R-:W-:Y:S02]  /*1310*/  IMAD.MOV R4, RZ, RZ, -R4 ;  /* 0x000000ffff047224 */ /* 0x000fe400078e0a04 */
[----:B------:R-:W-:Y:S01]  /*1320*/  @!P3 IMAD.MOV R12, RZ, RZ, -R12 ;  /* 0x000000ffff0cb224 */ /* 0x000fe200078e0a0c */
[C---:B------:R-:W-:Y:S01]  /*1330*/  ISETP.GT.U32.AND P3, PT, R30.reuse, R18, PT ;  /* 0x000000121e00720c */ /* 0x040fe20003f64070 */
[----:B------:R-:W-:Y:S01]  /*1340*/  @!P1 IMAD.MOV R13, RZ, RZ, -R13 ;  /* 0x000000ffff0d9224 */ /* 0x000fe200078e0a0d */
[C---:B------:R-:W-:Y:S01]  /*1350*/  ISETP.GT.U32.AND P1, PT, R30.reuse, R26, PT ;  /* 0x0000001a1e00720c */ /* 0x040fe20003f24070 */
[----:B------:R-:W-:-:S02]  /*1360*/  IMAD R6, R30, R4, R29 ;  /* 0x000000041e067224 */ /* 0x000fc400078e021d */
[--C-:B------:R-:W-:Y:S01]  /*1370*/  @!P5 IMAD.IADD R14, R14, 0x1, -R30.reuse ;  /* 0x000000010e0ed824 */ /* 0x100fe200078e0a1e */
[----:B------:R-:W-:Y:S01]  /*1380*/  ISETP.GT.U32.AND P5, PT, R30, R19, PT ;  /* 0x000000131e00720c */ /* 0x000fe20003fa4070 */
[--C-:B------:R-:W-:Y:S01]  /*1390*/  @!P4 IMAD.IADD R15, R15, 0x1, -R30.reuse ;  /* 0x000000010f0fc824 */ /* 0x100fe200078e0a1e */
[----:B------:R-:W-:Y:S01]  /*13a0*/  ISETP.GE.AND P4, PT, R28, RZ, PT ;  /* 0x000000ff1c00720c */ /* 0x000fe20003f86270 */
[--C-:B------:R-:W-:Y:S01]  /*13b0*/  @!P2 IMAD.IADD R17, R17, 0x1, -R30.reuse ;  /* 0x000000011111a824 */ /* 0x100fe200078e0a1e */
[----:B------:R-:W-:Y:S01]  /*13c0*/  ISETP.GT.U32.AND P2, PT, R30, R6, PT ;  /* 0x000000061e00720c */ /* 0x000fe20003f44070 */
[----:B------:R-:W-:Y:S02]  /*13d0*/  IMAD R22, R22, 0x88, RZ ;  /* 0x0000008816167824 */ /* 0x000fe400078e02ff */
[--C-:B------:R-:W-:Y:S01]  /*13e0*/  @!P3 IMAD.IADD R18, R18, 0x1, -R30.reuse ;  /* 0x000000011212b824 */ /* 0x100fe200078e0a1e */
[----:B------:R-:W-:Y:S01]  /*13f0*/  ISETP.GE.AND P3, PT, R32, RZ, PT ;  /* 0x000000ff2000720c */ /* 0x000fe20003f66270 */
[--C-:B------:R-:W-:Y:S01]  /*1400*/  @!P1 IMAD.IADD R26, R26, 0x1, -R30.reuse ;  /* 0x000000011a1a9824 */ /* 0x100fe200078e0a1e */
[----:B------:R-:W-:Y:S01]  /*1410*/  ISETP.GE.AND P1, PT, R34, RZ, PT ;  /* 0x000000ff2200720c */ /* 0x000fe20003f26270 */
[--C-:B------:R-:W-:Y:S01]  /*1420*/  @!P6 IMAD.IADD R16, R16, 0x1, -R30.reuse ;  /* 0x000000011010e824 */ /* 0x100fe200078e0a1e */
[----:B------:R-:W-:Y:S01]  /*1430*/  LOP3.LUT R24, R22, R24, R25, 0x1e, !PT ;  /* 0x0000001816187212 */ /* 0x000fe200078e1e19 */
[----:B------:R-:W-:Y:S01]  /*1440*/  @!P5 IMAD.IADD R19, R19, 0x1, -R30 ;  /* 0x000000011313d824 */ /* 0x000fe200078e0a1e */
[C---:B------:R-:W-:Y:S01]  /*1450*/  ISETP.GT.U32.AND P5, PT, R30.reuse, R18, PT ;  /* 0x000000121e00720c */ /* 0x040fe20003fa4070 */
[----:B------:R-:W-:Y:S01]  /*1460*/  @!P4 IMAD.MOV R14, RZ, RZ, -R14 ;  /* 0x000000ffff0ec224 */ /* 0x000fe200078e0a0e */
[----:B------:R-:W-:Y:S01]  /*1470*/  ISETP.GT.U32.AND P4, PT, R30, R26, PT ;  /* 0x0000001a1e00720c */ /* 0x000fe20003f84070 */
[----:B------:R-:W-:Y:S01]  /*1480*/  @!P2 IMAD.IADD R6, R6, 0x1, -R30 ;  /* 0x000000010606a824 */ /* 0x000fe200078e0a1e */
[----:B------:R-:W-:Y:S01]  /*1490*/  ISETP.GT.U32.AND P2, PT, R30, R19, PT ;  /* 0x000000131e00720c */ /* 0x000fe20003f44070 */
[C---:B------:R-:W-:Y:S01]  /*14a0*/  IMAD.SHL.U32 R22, R0.reuse, 0x20, RZ ;  /* 0x0000002000167824 */ /* 0x040fe200078e00ff */
[----:B------:R-:W-:Y:S01]  /*14b0*/  LOP3.LUT R25, R0, 0x7, RZ, 0xc0, !PT ;  /* 0x0000000700197812 */ /* 0x000fe200078ec0ff */
[----:B------:R-:W-:Y:S01]  /*14c0*/  @!P3 IMAD.MOV R15, RZ, RZ, -R15 ;  /* 0x000000ffff0fb224 */ /* 0x000fe200078e0a0f */
[----:B------:R-:W-:Y:S01]  /*14d0*/  ISETP.GT.U32.AND P3, PT, R30, R6, PT ;  /* 0x000000061e00720c */ /* 0x000fe20003f64070 */
[----:B------:R-:W-:Y:S01]  /*14e0*/  @!P1 IMAD.MOV R16, RZ, RZ, -R16 ;  /* 0x000000ffff109224 */ /* 0x000fe200078e0a10 */
[----:B------:R-:W-:Y:S01]  /*14f0*/  LOP3.LUT R4, R22, 0xc00, RZ, 0xc0, !PT ;  /* 0x00000c0016047812 */ /* 0x000fe200078ec0ff */
[----:B------:R-:W-:Y:S01]  /*1500*/  IMAD.SHL.U32 R28, R0, 0x2, RZ ;  /* 0x00000002001c7824 */ /* 0x000fe200078e00ff */
[----:B------:R-:W-:Y:S01]  /*1510*/  ISETP.GE.AND P1, PT, R36, RZ, PT ;  /* 0x000000ff2400720c */ /* 0x000fe20003f26270 */
[--C-:B------:R-:W-:Y:S01]  /*1520*/  @!P5 IMAD.IADD R18, R18, 0x1, -R30.reuse ;  /* 0x000000011212d824 */ /* 0x100fe200078e0a1e */
[----:B------:R-:W-:Y:S01]  /*1530*/  ISETP.GE.AND P5, PT, R37, RZ, PT ;  /* 0x000000ff2500720c */ /* 0x000fe20003fa6270 */
[--C-:B------:R-:W-:Y:S01]  /*1540*/  @!P4 IMAD.IADD R26, R26, 0x1, -R30.reuse ;  /* 0x000000011a1ac824 */ /* 0x100fe200078e0a1e */
[----:B------:R-:W-:Y:S01]  /*1550*/  ISETP.GE.AND P4, PT, R38, RZ, PT ;  /* 0x000000ff2600720c */ /* 0x000fe20003f86270 */
[----:B------:R-:W-:Y:S01]  /*1560*/  @!P2 IMAD.IADD R19, R19, 0x1, -R30 ;  /* 0x000000011313a824 */ /* 0x000fe200078e0a1e */
[----:B------:R-:W-:Y:S01]  /*1570*/  ISETP.GE.AND P2, PT, R39, RZ, PT ;  /* 0x000000ff2700720c */ /* 0x000fe20003f46270 */
[----:B------:R-:W-:Y:S01]  /*1580*/  IMAD R29, R25, 0x10, R4 ;  /* 0x00000010191d7824 */ /* 0x000fe200078e0204 */
[----:B------:R-:W-:Y:S01]  /*1590*/  ISETP.GE.AND P6, PT, R40, RZ, PT ;  /* 0x000000ff2800720c */ /* 0x000fe20003fc6270 */
[----:B------:R-:W-:Y:S01]  /*15a0*/  @!P3 IMAD.IADD R6, R6, 0x1, -R30 ;  /* 0x000000010606b824 */ /* 0x000fe200078e0a1e */
[----:B------:R-:W-:Y:S01]  /*15b0*/  ISETP.NE.AND P3, PT, R33, RZ, PT ;  /* 0x000000ff2100720c */ /* 0x000fe20003f65270 */
[----:B----4-:R-:W-:Y:S01]  /*15c0*/  IMAD R59, R27, UR8, RZ ;  /* 0x000000081b3b7c24 */ /* 0x010fe2000f8e02ff */
[----:B------:R-:W-:Y:S01]  /*15d0*/  LOP3.LUT R4, RZ, R33, RZ, 0x33, !PT ;  /* 0x00000021ff047212 */ /* 0x000fe200078e33ff */
[----:B------:R-:W-:Y:S01]  /*15e0*/  @!P1 IMAD.MOV R17, RZ, RZ, -R17 ;  /* 0x000000ffff119224 */ /* 0x000fe200078e0a11 */
[----:B------:R-:W-:Y:S01]  /*15f0*/  LOP3.LUT R28, R29, 0x30, R28, 0x78, !PT ;  /* 0x000000301d1c7812 */ /* 0x000fe200078e781c */
[----:B------:R-:W-:Y:S01]  /*1600*/  @!P5 IMAD.MOV R18, RZ, RZ, -R18 ;  /* 0x000000ffff12d224 */ /* 0x000fe200078e0a12 */
[C---:B------:R-:W-:Y:S01]  /*1610*/  SEL R8, R4.reuse, R8, !P3 ;  /* 0x0000000804087207 */ /* 0x040fe20005800000 */
[----:B------:R-:W-:Y:S01]  /*1620*/  @!P4 IMAD.MOV R19, RZ, RZ, -R19 ;  /* 0x000000ffff13c224 */ /* 0x000fe200078e0a13 */
[C---:B------:R-:W-:Y:S01]  /*1630*/  SEL R9, R4.reuse, R9, !P3 ;  /* 0x0000000904097207 */ /* 0x040fe20005800000 */
[----:B------:R-:W-:Y:S01]  /*1640*/  @!P2 IMAD.MOV R6, RZ, RZ, -R6 ;  /* 0x000000ffff06a224 */ /* 0x000fe200078e0a06 */
[C---:B------:R-:W-:Y:S01]  /*1650*/  SEL R5, R4.reuse, R5, !P3 ;  /* 0x0000000504057207 */ /* 0x040fe20005800000 */
[----:B------:R-:W-:Y:S01]  /*1660*/  @!P6 IMAD.MOV R26, RZ, RZ, -R26 ;  /* 0x000000ffff1ae224 */ /* 0x000fe200078e0a1a */
[----:B------:R-:W-:Y:S01]  /*1670*/  SEL R7, R4, R7, !P3 ;  /* 0x0000000704077207 */ /* 0x000fe20005800000 */
[----:B------:R-:W-:Y:S01]  /*1680*/  IMAD R8, R8, UR5, RZ ;  /* 0x0000000508087c24 */ /* 0x000fe2000f8e02ff */
[C---:B------:R-:W-:Y:S01]  /*1690*/  SEL R10, R4.reuse, R10, !P3 ;  /* 0x0000000a040a7207 */ /* 0x040fe20005800000 */
[----:B------:R-:W-:Y:S01]  /*16a0*/  IMAD R9, R9, UR5, RZ ;  /* 0x0000000509097c24 */ /* 0x000fe2000f8e02ff */
[C---:B------:R-:W-:Y:S01]  /*16b0*/  SEL R14, R4.reuse, R14, !P3 ;  /* 0x0000000e040e7207 */ /* 0x040fe20005800000 */
[----:B------:R-:W-:Y:S01]  /*16c0*/  IMAD R5, R5, UR5, RZ ;  /* 0x0000000505057c24 */ /* 0x000fe2000f8e02ff */
[C---:B------:R-:W-:Y:S01]  /*16d0*/  SEL R15, R4.reuse, R15, !P3 ;  /* 0x0000000f040f7207 */ /* 0x040fe20005800000 */
[----:B------:R-:W-:Y:S01]  /*16e0*/  IMAD R7, R7, UR5, RZ ;  /* 0x0000000507077c24 */ /* 0x000fe2000f8e02ff */
[----:B------:R-:W-:Y:S01]  /*16f0*/  SEL R11, R4, R11, !P3 ;  /* 0x0000000b040b7207 */ /* 0x000fe20005800000 */
[----:B------:R-:W-:Y:S01]  /*1700*/  IMAD R10, R10, UR5, RZ ;  /* 0x000000050a0a7c24 */ /* 0x000fe2000f8e02ff */
[----:B------:R-:W-:Y:S01]  /*1710*/  SEL R12, R4, R12, !P3 ;  /* 0x0000000c040c7207 */ /* 0x000fe20005800000 */
[----:B------:R-:W-:Y:S01]  /*1720*/  IMAD R14, R14, UR5, RZ ;  /* 0x000000050e0e7c24 */ /* 0x000fe2000f8e02ff */
[C---:B------:R-:W-:Y:S01]  /*1730*/  SEL R13, R4.reuse, R13, !P3 ;  /* 0x0000000d040d7207 */ /* 0x040fe20005800000 */
[----:B------:R-:W-:Y:S01]  /*1740*/  IMAD R15, R15, UR5, RZ ;  /* 0x000000050f0f7c24 */ /* 0x000fe2000f8e02ff */
[C---:B------:R-:W-:Y:S01]  /*1750*/  SEL R16, R4.reuse, R16, !P3 ;  /* 0x0000001004107207 */ /* 0x040fe20005800000 */
[----:B------:R-:W-:Y:S01]  /*1760*/  IMAD R11, R11, UR5, RZ ;  /* 0x000000050b0b7c24 */ /* 0x000fe2000f8e02ff */
[----:B------:R-:W-:Y:S01]  /*1770*/  SEL R17, R4, R17, !P3 ;  /* 0x0000001104117207 */ /* 0x000fe20005800000 */
        /* <DEDUP_REMOVED lines=9> */
[----:B------:R-:W-:Y:S01]  /*1810*/  SHF.R.S32.HI R48, RZ, 0x1f, R8 ;  /* 0x0000001fff307819 */ /* 0x000fe20000011408 */
[----:B------:R-:W-:Y:S01]  /*1820*/  IMAD R6, R6, UR5, RZ ;  /* 0x0000000506067c24 */ /* 0x000fe2000f8e02ff */
[----:B---3--:R-:W-:Y:S01]  /*1830*/  IADD3 R56, P3, PT, R8, UR14, RZ ;  /* 0x0000000e08387c10 */ /* 0x008fe2000ff7e0ff */
[----:B------:R-:W-:Y:S01]  /*1840*/  IMAD R4, R4, UR5, RZ ;  /* 0x0000000504047c24 */ /* 0x000fe2000f8e02ff */
[----:B------:R-:W-:Y:S01]  /*1850*/  SHF.R.S32.HI R46, RZ, 0x1f, R9 ;  /* 0x0000001fff2e7819 */ /* 0x000fe20000011409 */
[----:B------:R-:W-:Y:S01]  /*1860*/  IMAD R19, R19, UR5, RZ ;  /* 0x0000000513137c24 */ /* 0x000fe2000f8e02ff */
[----:B------:R-:W-:Y:S01]  /*1870*/  IADD3 R55, P4, PT, R9, UR14, RZ ;  /* 0x0000000e09377c10 */ /* 0x000fe2000ff9e0ff */
[----:B------:R-:W-:Y:S01]  /*1880*/  IMAD R25, R25, 0x80, R28 ;  /* 0x0000008019197824 */ /* 0x000fe200078e021c */
[----:B------:R-:W-:Y:S01]  /*1890*/  SHF.R.S32.HI R52, RZ, 0x1f, R5 ;  /* 0x0000001fff347819 */ /* 0x000fe20000011405 */
[----:B------:R-:W-:Y:S01]  /*18a0*/  USHF.L.U32 UR8, UR9, 0x7, URZ ;  /* 0x0000000709087899 */ /* 0x000fe200080006ff */
[----:B------:R-:W-:Y:S01]  /*18b0*/  IADD3 R58, P1, PT, R5, UR14, RZ ;  /* 0x0000000e053a7c10 */ /* 0x000fe2000ff3e0ff */
[-C--:B------:R-:W-:Y:S01]  /*18c0*/  IMAD R100, R66, R110.reuse, RZ ;  /* 0x0000006e42647224 */ /* 0x080fe200078e02ff */
[----:B------:R-:W-:Y:S01]  /*18d0*/  SHF.R.S32.HI R50, RZ, 0x1f, R7 ;  /* 0x0000001fff327819 */ /* 0x000fe20000011407 */
[-C--:B------:R-:W-:Y:S01]  /*18e0*/  IMAD R102, R64, R110.reuse, RZ ;  /* 0x0000006e40667224 */ /* 0x080fe200078e02ff */
[----:B------:R-:W-:Y:S01]  /*18f0*/  IADD3 R57, P2, PT, R7, UR14, RZ ;  /* 0x0000000e07397c10 */ /* 0x000fe2000ff5e0ff */
[-C--:B------:R-:W-:Y:S01]  /*1900*/  IMAD R104, R63, R110.reuse, RZ ;  /* 0x0000006e3f687224 */ /* 0x080fe200078e02ff */
[----:B------:R-:W-:Y:S01]  /*1910*/  SHF.R.S32.HI R44, RZ, 0x1f, R10 ;  /* 0x0000001fff2c7819 */ /* 0x000fe2000001140a */
[-C--:B------:R-:W-:Y:S01]  /*1920*/  IMAD R106, R62, R110.reuse, RZ ;  /* 0x0000006e3e6a7224 */ /* 0x080fe200078e02ff */
[----:B------:R-:W-:Y:S01]  /*1930*/  IADD3 R54, P5, PT, R10, UR14, RZ ;  /* 0x0000000e0a367c10 */ /* 0x000fe2000ffbe0ff */
[-C--:B------:R-:W-:Y:S01]  /*1940*/  IMAD R108, R61, R110.reuse, RZ ;  /* 0x0000006e3d6c7224 */ /* 0x080fe200078e02ff */
[----:B------:R-:W-:Y:S01]  /*1950*/  IADD3.X R48, PT, PT, R48, UR15, RZ, P3, !PT ;  /* 0x0000000f30307c10 */ /* 0x000fe20009ffe4ff */
[----:B------:R-:W-:Y:S01]  /*1960*/  IMAD R110, R60, R110, RZ ;  /* 0x0000006e3c6e7224 */ /* 0x000fe200078e02ff */
[----:B------:R-:W-:Y:S01]  /*1970*/  IADD3.X R46, PT, PT, R46, UR15, RZ, P4, !PT ;  /* 0x0000000f2e2e7c10 */ /* 0x000fe2000a7fe4ff */
[----:B------:R-:W0:Y:S01]  /*1980*/  LDCU UR5, c[0x0][0x3a0] ;  /* 0x00007400ff0577ac */ /* 0x000e220008000800 */
[----:B------:R-:W-:-:S02]  /*1990*/  IADD3.X R52, PT, PT, R52, UR15, RZ, P1, !PT ;  /* 0x0000000f34347c10 */ /* 0x000fc40008ffe4ff */
[----:B------:R-:W-:Y:S01]  /*19a0*/  IADD3.X R50, PT, PT, R50, UR15, RZ, P2, !PT ;  /* 0x0000000f32327c10 */ /* 0x000fe200097fe4ff */
[----:B------:R-:W-:Y:S01]  /*19b0*/  USHF.R.S32.HI UR9, URZ, 0x1f, UR8 ;  /* 0x0000001fff097899 */ /* 0x000fe20008011408 */
[----:B------:R-:W-:Y:S02]  /*19c0*/  SHF.R.S32.HI R36, RZ, 0x1f, R14 ;  /* 0x0000001fff247819 */ /* 0x000fe4000001140e */
[----:B------:R-:W-:Y:S02]  /*19d0*/  IADD3 R47, P3, PT, R14, UR14, RZ ;  /* 0x0000000e0e2f7c10 */ /* 0x000fe4000ff7e0ff */
[----:B------:R-:W-:Y:S02]  /*19e0*/  SHF.R.S32.HI R34, RZ, 0x1f, R15 ;  /* 0x0000001fff227819 */ /* 0x000fe4000001140f */
[----:B------:R-:W-:Y:S02]  /*19f0*/  IADD3 R45, P4, PT, R15, UR14, RZ ;  /* 0x0000000e0f2d7c10 */ /* 0x000fe4000ff9e0ff */
[----:B------:R-:W-:-:S02]  /*1a00*/  SHF.R.S32.HI R42, RZ, 0x1f, R11 ;  /* 0x0000001fff2a7819 */ /* 0x000fc4000001140b */
[----:B------:R-:W-:Y:S02]  /*1a10*/  IADD3 R53, P6, PT, R11, UR14, RZ ;  /* 0x0000000e0b357c10 */ /* 0x000fe4000ffde0ff */
[----:B------:R-:W-:Y:S02]  /*1a20*/  SHF.R.S32.HI R40, RZ, 0x1f, R12 ;  /* 0x0000001fff287819 */ /* 0x000fe4000001140c */
[----:B------:R-:W-:Y:S02]  /*1a30*/  IADD3 R51, P1, PT, R12, UR14, RZ ;  /* 0x0000000e0c337c10 */ /* 0x000fe4000ff3e0ff */
[----:B------:R-:W-:Y:S02]  /*1a40*/  SHF.R.S32.HI R38, RZ, 0x1f, R13 ;  /* 0x0000001fff267819 */ /* 0x000fe4000001140d */
[----:B------:R-:W-:Y:S02]  /*1a50*/  IADD3 R49, P2, PT, R13, UR14, RZ ;  /* 0x0000000e0d317c10 */ /* 0x000fe4000ff5e0ff */
[----:B------:R-:W-:-:S02]  /*1a60*/  IADD3.X R44, PT, PT, R44, UR15, RZ, P5, !PT ;  /* 0x0000000f2c2c7c10 */ /* 0x000fc4000affe4ff */
[----:B------:R-:W-:Y:S02]  /*1a70*/  SHF.R.S32.HI R32, RZ, 0x1f, R16 ;  /* 0x0000001fff207819 */ /* 0x000fe40000011410 */
[----:B------:R-:W-:Y:S02]  /*1a80*/  IADD3 R43, P5, PT, R16, UR14, RZ ;  /* 0x0000000e102b7c10 */ /* 0x000fe4000ffbe0ff */
[----:B------:R-:W-:Y:S02]  /*1a90*/  SEL R9, RZ, 0x88, !P0 ;  /* 0x00000088ff097807 */ /* 0x000fe40004000000 */
[----:B------:R-:W-:Y:S02]  /*1aa0*/  IADD3.X R36, PT, PT, R36, UR15, RZ, P3, !PT ;  /* 0x0000000f24247c10 */ /* 0x000fe40009ffe4ff */
[----:B------:R-:W-:Y:S02]  /*1ab0*/  IADD3.X R34, PT, PT, R34, UR15, RZ, P4, !PT ;  /* 0x0000000f22227c10 */ /* 0x000fe4000a7fe4ff */
[----:B------:R-:W-:-:S02]  /*1ac0*/  IADD3.X R42, PT, PT, R42, UR15, RZ, P6, !PT ;  /* 0x0000000f2a2a7c10 */ /* 0x000fc4000b7fe4ff */
[----:B------:R-:W-:Y:S02]  /*1ad0*/  IADD3.X R40, PT, PT, R40, UR15, RZ, P1, !PT ;  /* 0x0000000f28287c10 */ /* 0x000fe40008ffe4ff */
[----:B------:R-:W-:Y:S02]  /*1ae0*/  IADD3.X R38, PT, PT, R38, UR15, RZ, P2, !PT ;  /* 0x0000000f26267c10 */ /* 0x000fe400097fe4ff */
[----:B------:R-:W-:Y:S02]  /*1af0*/  IADD3 R35, P3, PT, R6, UR14, RZ ;  /* 0x0000000e06237c10 */ /* 0x000fe4000ff7e0ff */
[----:B------:R-:W-:Y:S02]  /*1b00*/  IADD3 R33, P4, PT, R4, UR14, RZ ;  /* 0x0000000e04217c10 */ /* 0x000fe4000ff9e0ff */
[----:B------:R-:W-:Y:S02]  /*1b10*/  IADD3 R41, P6, PT, R17, UR14, RZ ;  /* 0x0000000e11297c10 */ /* 0x000fe4000ffde0ff */
[----:B------:R-:W-:-:S02]  /*1b20*/  IADD3 R39, P1, PT, R18, UR14, RZ ;  /* 0x0000000e12277c10 */ /* 0x000fc4000ff3e0ff */
[----:B------:R-:W-:Y:S02]  /*1b30*/  IADD3 R37, P2, PT, R19, UR14, RZ ;  /* 0x0000000e13257c10 */ /* 0x000fe4000ff5e0ff */
[----:B------:R-:W-:Y:S02]  /*1b40*/  IADD3.X R32, PT, PT, R32, UR15, RZ, P5, !PT ;  /* 0x0000000f20207c10 */ /* 0x000fe4000affe4ff */
[----:B------:R-:W-:Y:S02]  /*1b50*/  SHF.R.S32.HI R6, RZ, 0x1f, R6 ;  /* 0x0000001fff067819 */ /* 0x000fe40000011406 */
[----:B------:R-:W-:Y:S02]  /*1b60*/  SHF.R.S32.HI R4, RZ, 0x1f, R4 ;  /* 0x0000001fff047819 */ /* 0x000fe40000011404 */
[----:B------:R-:W-:Y:S02]  /*1b70*/  IADD3 R31, P5, PT, R59, UR12, RZ ;  /* 0x0000000c3b1f7c10 */ /* 0x000fe4000ffbe0ff */
[----:B------:R-:W-:-:S02]  /*1b80*/  SHF.R.S32.HI R17, RZ, 0x1f, R17 ;  /* 0x0000001fff117819 */ /* 0x000fc40000011411 */
[----:B------:R-:W-:Y:S02]  /*1b90*/  SHF.R.S32.HI R18, RZ, 0x1f, R18 ;  /* 0x0000001fff127819 */ /* 0x000fe40000011412 */
[----:B------:R-:W-:Y:S02]  /*1ba0*/  SHF.R.S32.HI R19, RZ, 0x1f, R19 ;  /* 0x0000001fff137819 */ /* 0x000fe40000011413 */
[----:B------:R-:W-:Y:S02]  /*1bb0*/  LOP3.LUT R74, R9, 0x7f, R0, 0x78, !PT ;  /* 0x0000007f094a7812 */ /* 0x000fe400078e7800 */
[----:B------:R-:W-:Y:S02]  /*1bc0*/  IADD3.X R27, PT, PT, R6, UR15, RZ, P3, !PT ;  /* 0x0000000f061b7c10 */ /* 0x000fe40009ffe4ff */
[----:B------:R-:W-:Y:S02]  /*1bd0*/  CS2R R6, SRZ ;  /* 0x0000000000067805 */ /* 0x000fe4000001ff00 */
[----:B------:R-:W-:-:S02]  /*1be0*/  IADD3.X R26, PT, PT, R4, UR15, RZ, P4, !PT ;  /* 0x0000000f041a7c10 */ /* 0x000fc4000a7fe4ff */
[----:B------:R-:W-:Y:S02]  /*1bf0*/  CS2R R4, SRZ ;  /* 0x0000000000047805 */ /* 0x000fe4000001ff00 */
[----:B------:R-:W-:Y:S02]  /*1c00*/  IADD3.X R30, PT, PT, R17, UR15, RZ, P6, !PT ;  /* 0x0000000f111e7c10 */ /* 0x000fe4000b7fe4ff */
[----:B------:R-:W-:Y:S02]  /*1c10*/  IADD3.X R29, PT, PT, R18, UR15, RZ, P1, !PT ;  /* 0x0000000f121d7c10 */ /* 0x000fe40008ffe4ff */
[----:B------:R-:W-:Y:S02]  /*1c20*/  IADD3.X R28, PT, PT, R19, UR15, RZ, P2, !PT ;  /* 0x0000000f131c7c10 */ /* 0x000fe400097fe4ff */
[----:B------:R-:W-:Y:S02]  /*1c30*/  LEA.HI.X.SX32 R59, R59, UR13, 0x1, P5 ;  /* 0x0000000d3b3b7c11 */ /* 0x000fe4000a8f0eff */
[----:B------:R-:W-:-:S02]  /*1c40*/  LOP3.LUT R87, R74, 0x10, RZ, 0x3c, !PT ;  /* 0x000000104a577812 */ /* 0x000fc400078e3cff */
[----:B------:R-:W-:Y:S02]  /*1c50*/  LOP3.LUT R77, R24, 0x8, RZ, 0x3c, !PT ;  /* 0x00000008184d7812 */ /* 0x000fe400078e3cff */
[----:B0-----:R-:W-:-:S07]  /*1c60*/  LOP3.LUT R83, R25, 0x40, RZ, 0x3c, !PT ;  /* 0x0000004019537812 */ /* 0x001fce00078e3cff */
.L_x_1:
[----:B------:R-:W-:Y:S02]  /*1c70*/  ISETP.GE.AND P3, PT, R20, UR5, PT ;  /* 0x0000000514007c0c */ /* 0x000fe4000bf66270 */
[C---:B------:R-:W-:Y:S02]  /*1c80*/  IADD3 R8, P2, PT, R88.reuse, R31, RZ ;  /* 0x0000001f58087210 */ /* 0x040fe40007f5e0ff */
[----:B------:R-:W-:Y:S02]  /*1c90*/  PRMT R19, RZ, 0x7610, R19 ;  /* 0x00007610ff137816 */ /* 0x000fe40000000013 */
[----:B------:R-:W-:Y:S02]  /*1ca0*/  LEA.HI.X.SX32 R9, R88, R59, 0x1, P2 ;  /* 0x0000003b58097211 */ /* 0x000fe400010f0eff */
[----:B------:R-:W-:Y:S02]  /*1cb0*/  ISETP.GE.AND P2, PT, R61, UR5, PT ;  /* 0x000000053d007c0c */ /* 0x000fe4000bf46270 */
[----:B------:R-:W-:-:S02]  /*1cc0*/  ISETP.GE.AND P1, PT, R60, UR5, PT ;  /* 0x000000053c007c0c */ /* 0x000fc4000bf26270 */
[-C--:B------:R-:W-:Y:S01]  /*1cd0*/  IADD3 R10, P4, PT, R110, R31.reuse, RZ ;  /* 0x0000001f6e0a7210 */ /* 0x080fe20007f9e0ff */
[----:B------:R0:W2:Y:S01]  /*1ce0*/  @!P3 LDG.E.U8 R19, desc[UR6][R8.64] ;  /* 0x000000060813b981 */ /* 0x0000a2000c1e1100 */
[----:B------:R-:W-:Y:S02]  /*1cf0*/  IADD3 R12, P5, PT, R108, R31, RZ ;  /* 0x0000001f6c0c7210 */ /* 0x000fe40007fbe0ff */
[----:B------:R-:W-:Y:S02]  /*1d00*/  ISETP.GE.AND P3, PT, R21, UR5, PT ;  /* 0x0000000515007c0c */ /* 0x000fe4000bf66270 */
[----:B------:R-:W-:Y:S02]  /*1d10*/  PRMT R93, RZ, 0x7610, R93 ;  /* 0x00007610ff5d7816 */ /* 0x000fe4000000005d */
[----:B------:R-:W-:Y:S02]  /*1d20*/  PRMT R18, RZ, 0x7610, R18 ;  /* 0x00007610ff127816 */ /* 0x000fe40000000012 */
[----:B------:R-:W-:-:S02]  /*1d30*/  LEA.HI.X.SX32 R11, R110, R59, 0x1, P4 ;  /* 0x0000003b6e0b7211 */ /* 0x000fc400020f0eff */
[----:B------:R-:W-:Y:S02]  /*1d40*/  LEA.HI.X.SX32 R13, R108, R59, 0x1, P5 ;  /* 0x0000003b6c0d7211 */ /* 0x000fe400028f0eff */
[C---:B------:R-:W-:Y:S01]  /*1d50*/  IADD3 R14, P4, PT, R86.reuse, R31, RZ ;  /* 0x0000001f560e7210 */ /* 0x040fe20007f9e0ff */
[----:B------:R1:W3:Y:S01]  /*1d60*/  @!P1 LDG.E.U8 R18, desc[UR6][R10.64] ;  /* 0x000000060a129981 */ /* 0x0002e2000c1e1100 */
[----:B------:R-:W-:Y:S02]  /*1d70*/  PRMT R112, RZ, 0x7610, R112 ;  /* 0x00007610ff707816 */ /* 0x000fe40000000070 */
[----:B------:R-:W-:Y:S01]  /*1d80*/  LEA.HI.X.SX32 R15, R86, R59, 0x1, P4 ;  /* 0x0000003b560f7211 */ /* 0x000fe200020f0eff */
[----:B------:R4:W5:Y:S01]  /*1d90*/  @!P2 LDG.E.U8 R93, desc[UR6][R12.64] ;  /* 0x000000060c5da981 */ /* 0x000962000c1e1100 */
[----:B------:R-:W-:Y:S02]  /*1da0*/  ISETP.GE.AND P2, PT, R63, UR5, PT ;  /* 0x000000053f007c0c */ /* 0x000fe4000bf46270 */
[----:B------:R-:W-:Y:S01]  /*1db0*/  ISETP.GE.AND P1, PT, R62, UR5, PT ;  /* 0x000000053e007c0c */ /* 0x000fe2000bf26270 */
[----:B------:R4:W3:Y:S01]  /*1dc0*/  @!P3 LDG.E.U8 R112, desc[UR6][R14.64] ;  /* 0x000000060e70b981 */ /* 0x0008e2000c1e1100 */
[----:B0-----:R-:W-:-:S02]  /*1dd0*/  IADD3 R8, P5, PT, R106, R31, RZ ;  /* 0x0000001f6a087210 */ /* 0x001fc40007fbe0ff */
[----:B-1----:R-:W-:Y:S02]  /*1de0*/  IADD3 R10, P4, PT, R104, R31, RZ ;  /* 0x0000001f680a7210 */ /* 0x002fe40007f9e0ff */
[----:B------:R-:W-:Y:S02]  /*1df0*/  ISETP.GE.AND P3, PT, R64, UR5, PT ;  /* 0x0000000540007c0c */ /* 0x000fe4000bf66270 */
[----:B------:R-:W-:Y:S02]  /*1e00*/  PRMT R114, RZ, 0x7610, R114 ;  /* 0x00007610ff727816 */ /* 0x000fe40000000072 */
[-C--:B------:R-:W-:Y:S02]  /*1e10*/  LEA.HI.X.SX32 R9, R106, R59.reuse, 0x1, P5 ;  /* 0x0000003b6a097211 */ /* 0x080fe400028f0eff */
[----:B------:R-:W-:Y:S02]  /*1e20*/  PRMT R95, RZ, 0x7610, R95 ;  /* 0x00007610ff5f7816 */ /* 0x000fe4000000005f */
[----:B------:R-:W-:-:S02]  /*1e30*/  LEA.HI.X.SX32 R11, R104, R59, 0x1, P4 ;  /* 0x0000003b680b7211 */ /* 0x000fc400020f0eff */
[C---:B----4-:R-:W-:Y:S02]  /*1e40*/  IADD3 R12, P5, PT, R102.reuse, R31, RZ ;  /* 0x0000001f660c7210 */ /* 0x050fe40007fbe0ff */
[----:B------:R-:W-:Y:S01]  /*1e50*/  PRMT R97, RZ, 0x7610, R97 ;  /* 0x00007610ff617816 */ /* 0x000fe20000000061 */
[----:B------:R-:W4:Y:S01]  /*1e60*/  @!P2 LDG.E.U8 R114, desc[UR6][R10.64] ;  /* 0x000000060a72a981 */ /* 0x000f22000c1e1100 */
[----:B------:R-:W-:Y:S02]  /*1e70*/  LEA.HI.X.SX32 R13, R102, R59, 0x1, P5 ;  /* 0x0000003b660d7211 */ /* 0x000fe400028f0eff */
[----:B------:R-:W-:Y:S01]  /*1e80*/  ISETP.GE.AND P2, PT, R66, UR5, PT ;  /* 0x0000000542007c0c */ /* 0x000fe2000bf46270 */
[----:B------:R0:W3:Y:S01]  /*1e90*/  @!P1 LDG.E.U8 R95, desc[UR6][R8.64] ;  /* 0x00000006085f9981 */ /* 0x0000e2000c1e1100 */
[----:B------:R-:W-:Y:S02]  /*1ea0*/  ISETP.GE.AND P1, PT, R65, UR5, PT ;  /* 0x0000000541007c0c */ /* 0x000fe4000bf26270 */
[----:B------:R-:W-:Y:S01]  /*1eb0*/  IADD3 R14, P4, PT, R84, R31, RZ ;  /* 0x0000001f540e7210 */ /* 0x000fe20007f9e0ff */
[----:B------:R1:W4:Y:S01]  /*1ec0*/  @!P3 LDG.E.U8 R97, desc[UR6][R12.64] ;  /* 0x000000060c61b981 */ /* 0x000322000c1e1100 */
[----:B------:R-:W-:-:S02]  /*1ed0*/  ISETP.GE.AND P3, PT, R67, UR5, PT ;  /* 0x0000000543007c0c */ /* 0x000fc4000bf66270 */
[----:B------:R-:W-:Y:S02]  /*1ee0*/  PRMT R99, RZ, 0x7610, R99 ;  /* 0x00007610ff637816 */ /* 0x000fe40000000063 */
[----:B0-----:R-:W-:Y:S02]  /*1ef0*/  IADD3 R8, P5, PT, R100, R31, RZ ;  /* 0x0000001f64087210 */ /* 0x001fe40007fbe0ff */
[----:B------:R-:W-:Y:S02]  /*1f00*/  PRMT R116, RZ, 0x7610, R116 ;  /* 0x00007610ff747816 */ /* 0x000fe40000000074 */
[-C--:B------:R-:W-:Y:S02]  /*1f10*/  LEA.HI.X.SX32 R15, R84, R59.reuse, 0x1, P4 ;  /* 0x0000003b540f7211 */ /* 0x080fe400020f0eff */
[----:B------:R-:W-:Y:S02]  /*1f20*/  LEA.HI.X.SX32 R9, R100, R59, 0x1, P5 ;  /* 0x0000003b64097211 */ /* 0x000fe400028f0eff */
[----:B------:R-:W-:Y:S01]  /*1f30*/  IADD3 R10, P4, PT, R98, R31, RZ ;  /* 0x0000001f620a7210 */ /* 0x000fe20007f9e0ff */
[----:B------:R0:W4:Y:S01]  /*1f40*/  @!P1 LDG.E.U8 R116, desc[UR6][R14.64] ;  /* 0x000000060e749981 */ /* 0x000122000c1e1100 */
[----:B------:R-:W-:-:S02]  /*1f50*/  PRMT R118, RZ, 0x7610, R118 ;  /* 0x00007610ff767816 */ /* 0x000fc40000000076 */
[----:B------:R-:W-:Y:S01]  /*1f60*/  LEA.HI.X.SX32 R11, R98, R59, 0x1, P4 ;  /* 0x0000003b620b7211 */ /* 0x000fe200020f0eff */
[----:B------:R0:W4:Y:S01]  /*1f70*/  @!P2 LDG.E.U8 R99, desc[UR6][R8.64] ;  /* 0x000000060863a981 */ /* 0x000122000c1e1100 */
[----:B------:R-:W-:Y:S02]  /*1f80*/  ISETP.GE.AND P2, PT, R70, UR5, PT ;  /* 0x0000000546007c0c */ /* 0x000fe4000bf46270 */
[----:B------:R-:W-:Y:S01]  /*1f90*/  ISETP.GE.AND P1, PT, R68, UR5, PT ;  /* 0x0000000544007c0c */ /* 0x000fe2000bf26270 */
[----:B------:R0:W4:Y:S01]  /*1fa0*/  @!P3 LDG.E.U8 R118, desc[UR6][R10.64] ;  /* 0x000000060a76b981 */ /* 0x000122000c1e1100 */
[-C--:B-1----:R-:W-:Y:S02]  /*1fb0*/  IADD3 R12, P4, PT, R96, R31.reuse, RZ ;  /* 0x0000001f600c7210 */ /* 0x082fe40007f9e0ff */
[----:B0-----:R-:W-:Y:S02]  /*1fc0*/  IADD3 R14, P5, PT, R94, R31, RZ ;  /* 0x0000001f5e0e7210 */ /* 0x001fe40007fbe0ff */
[----:B------:R-:W-:-:S02]  /*1fd0*/  ISETP.GE.AND P3, PT, R72, UR5, PT ;  /* 0x0000000548007c0c */ /* 0x000fc4000bf66270 */
[----:B------:R-:W-:Y:S02]  /*1fe0*/  PRMT R103, RZ, 0x7610, R103 ;  /* 0x00007610ff677816 */ /* 0x000fe40000000067 */
[-C--:B------:R-:W-:Y:S02]  /*1ff0*/  LEA.HI.X.SX32 R13, R96, R59.reuse, 0x1, P4 ;  /* 0x0000003b600d7211 */ /* 0x080fe400020f0eff */
[----:B------:R-:W-:Y:S02]  /*2000*/  PRMT R101, RZ, 0x7610, R101 ;  /* 0x00007610ff657816 */ /* 0x000fe40000000065 */
[----:B------:R-:W-:Y:S02]  /*2010*/  LEA.HI.X.SX32 R15, R94, R59, 0x1, P5 ;  /* 0x0000003b5e0f7211 */ /* 0x000fe400028f0eff */
[C---:B------:R-:W-:Y:S02]  /*2020*/  IADD3 R16, P4, PT, R90.reuse, R31, RZ ;  /* 0x0000001f5a107210 */ /* 0x040fe40007f9e0ff */
[----:B------:R-:W-:Y:S01]  /*2030*/  PRMT R105, RZ, 0x7610, R105 ;  /* 0x00007610ff697816 */ /* 0x000fe20000000069 */
[----:B------:R-:W4:Y:S01]  /*2040*/  @!P2 LDG.E.U8 R103, desc[UR6][R14.64] ;  /* 0x000000060e67a981 */ /* 0x000f22000c1e1100 */
[----:B------:R-:W-:-:S02]  /*2050*/  LEA.HI.X.SX32 R17, R90, R59, 0x1, P4 ;  /* 0x0000003b5a117211 */ /* 0x000fc400020f0eff */
[C---:B------:R-:W-:Y:S01]  /*2060*/  IADD3 R8, P2, PT, R82.reuse, R31, RZ ;  /* 0x0000001f52087210 */ /* 0x040fe20007f5e0ff */
[----:B------:R0:W4:Y:S01]  /*2070*/  @!P1 LDG.E.U8 R101, desc[UR6][R12.64] ;  /* 0x000000060c659981 */ /* 0x000122000c1e1100 */
[----:B------:R-:W-:Y:S02]  /*2080*/  ISETP.GE.AND P1, PT, R69, UR5, PT ;  /* 0x0000000545007c0c */ /* 0x000fe4000bf26270 */
[----:B------:R-:W-:Y:S01]  /*2090*/  ISETP.GE.AND P4, PT, R71, UR5, PT ;  /* 0x0000000547007c0c */ /* 0x000fe2000bf86270 */
[----:B------:R-:W4:Y:S01]  /*20a0*/  @!P3 LDG.E.U8 R105, desc[UR6][R16.64] ;  /* 0x000000061069b981 */ /* 0x000f22000c1e1100 */
[----:B------:R-:W-:Y:S02]  /*20b0*/  ISETP.GE.AND P5, PT, R73, UR5, PT ;  /* 0x0000000549007c0c */ /* 0x000fe4000bfa6270 */
[----:B------:R-:W-:Y:S02]  /*20c0*/  LEA.HI.X.SX32 R9, R82, R59, 0x1, P2 ;  /* 0x0000003b52097211 */ /* 0x000fe400010f0eff */
[----:B------:R-:W-:-:S02]  /*20d0*/  IADD3 R10, P3, PT, R92, R31, RZ ;  /* 0x0000001f5c0a7210 */ /* 0x000fc40007f7e0ff */
[----:B0-----:R-:W-:Y:S02]  /*20e0*/  IADD3 R12, P2, PT, R80, R31, RZ ;  /* 0x0000001f500c7210 */ /* 0x001fe40007f5e0ff */
[----:B------:R-:W-:Y:S02]  /*20f0*/  PRMT R120, RZ, 0x7610, R120 ;  /* 0x00007610ff787816 */ /* 0x000fe40000000078 */
[----:B------:R-:W-:Y:S02]  /*2100*/  PRMT R122, RZ, 0x7610, R122 ;  /* 0x00007610ff7a7816 */ /* 0x000fe4000000007a */
[----:B------:R-:W-:Y:S02]  /*2110*/  PRMT R124, RZ, 0x7610, R124 ;  /* 0x00007610ff7c7816 */ /* 0x000fe4000000007c */
[-C--:B------:R-:W-:Y:S01]  /*2120*/  LEA.HI.X.SX32 R11, R92, R59.reuse, 0x1, P3 ;  /* 0x0000003b5c0b7211 */ /* 0x080fe200018f0eff */
[----:B------:R0:W4:Y:S01]  /*2130*/  @!P1 LDG.E.U8 R120, desc[UR6][R8.64] ;  /* 0x0000000608789981 */ /* 0x000122000c1e1100 */
[----:B------:R-:W-:-:S03]  /*2140*/  LEA.HI.X.SX32 R13, R80, R59, 0x1, P2 ;  /* 0x0000003b500d7211 */ /* 0x000fc600010f0eff */
[----:B------:R1:W4:Y:S04]  /*2150*/  @!P4 LDG.E.U8 R122, desc[UR6][R10.64] ;  /* 0x000000060a7ac981 */ /* 0x000328000c1e1100 */
[----:B------:R-:W4:Y:S01]  /*2160*/  @!P5 LDG.E.U8 R124, desc[UR6][R12.64] ;  /* 0x000000060c7cd981 */ /* 0x000f22000c1e1100 */
[----:B------:R-:W-:Y:S01]  /*2170*/  BAR.SYNC.DEFER_BLOCKING 0x0 ;  /* 0x0000000000007b1d */ /* 0x000fe20000010000 */
[----:B------:R-:W-:Y:S02]  /*2180*/  ISETP.GE.AND P1, PT, R109, UR5, PT ;  /* 0x000000056d007c0c */ /* 0x000fe4000bf26270 */
[----:B0-----:R-:W-:Y:S02]  /*2190*/  IADD3 R8, P2, PT, R76, R57, RZ ;  /* 0x000000394c087210 */ /* 0x001fe40007f5e0ff */
[----:B------:R-:W-:-:S02]  /*21a0*/  PRMT R196, RZ, 0x7610, R196 ;  /* 0x00007610ffc47816 */ /* 0x000fc400000000c4 */
[C---:B------:R-:W-:Y:S01]  /*21b0*/  IADD3 R16, P3, PT, R76.reuse, R55, RZ ;  /* 0x000000374c107210 */ /* 0x040fe20007f7e0ff */
[C---:B------:R-:W-:Y:S01]  /*21c0*/  IMAD.X R9, R85.reuse, 0x1, R50, P2 ;  /* 0x0000000155097824 */ /* 0x040fe200010e0632 */
[C---:B------:R-:W-:Y:S02]  /*21d0*/  IADD3 R14, P4, PT, R76.reuse, R54, RZ ;  /* 0x000000364c0e7210 */ /* 0x040fe40007f9e0ff */
[----:B------:R-:W-:Y:S01]  /*21e0*/  PRMT R194, RZ, 0x7610, R194 ;  /* 0x00007610ffc27816 */ /* 0x000fe200000000c2 */
[C---:B------:R-:W-:Y:S01]  /*21f0*/  IMAD.X R17, R85.reuse, 0x1, R46, P3 ;  /* 0x0000000155117824 */ /* 0x040fe200018e062e */
[----:B------:R-:W-:Y:S01]  /*2200*/  PRMT R192, RZ, 0x7610, R192 ;  /* 0x00007610ffc07816 */ /* 0x000fe200000000c0 */
[----:B------:R-:W-:Y:S01]  /*2210*/  IMAD.X R15, R85, 0x1, R44, P4 ;  /* 0x00000001550f7824 */ /* 0x000fe200020e062c */
[----:B------:R-:W-:Y:S02]  /*2220*/  PRMT R190, RZ, 0x7610, R190 ;  /* 0x00007610ffbe7816 */ /* 0x000fe400000000be */
[----:B-1----:R-:W-:-:S02]  /*2230*/  IADD3 R10, P3, PT, R76, R51, RZ ;  /* 0x000000334c0a7210 */ /* 0x002fc40007f7e0ff */
[----:B------:R-:W-:Y:S02]  /*2240*/  PRMT R188, RZ, 0x7610, R188 ;  /* 0x00007610ffbc7816 */ /* 0x000fe400000000bc */
[----:B------:R-:W-:Y:S01]  /*2250*/  PRMT R186, RZ, 0x7610, R186 ;  /* 0x00007610ffba7816 */ /* 0x000fe200000000ba */
[----:B------:R-:W-:Y:S01]  /*2260*/  IMAD.X R11, R85, 0x1, R40, P3 ;  /* 0x00000001550b7824 */ /* 0x000fe200018e0628 */
[----:B------:R-:W-:Y:S02]  /*2270*/  PRMT R184, RZ, 0x7610, R184 ;  /* 0x00007610ffb87816 */ /* 0x000fe400000000b8 */
[----:B------:R-:W-:Y:S02]  /*2280*/  PRMT R180, RZ, 0x7610, R180 ;  /* 0x00007610ffb47816 */ /* 0x000fe400000000b4 */
[----:B------:R-:W-:Y:S02]  /*2290*/  PRMT R178, RZ, 0x7610, R178 ;  /* 0x00007610ffb27816 */ /* 0x000fe400000000b2 */
[----:B------:R-:W-:-:S02]  /*22a0*/  PRMT R176, RZ, 0x7610, R176 ;  /* 0x00007610ffb07816 */ /* 0x000fc400000000b0 */
[----:B------:R-:W-:Y:S02]  /*22b0*/  PRMT R168, RZ, 0x7610, R168 ;  /* 0x00007610ffa87816 */ /* 0x000fe400000000a8 */
[----:B------:R-:W-:Y:S02]  /*22c0*/  PRMT R170, RZ, 0x7610, R170 ;  /* 0x00007610ffaa7816 */ /* 0x000fe400000000aa */
[----:B------:R-:W-:Y:S02]  /*22d0*/  PRMT R172, RZ, 0x7610, R172 ;  /* 0x00007610ffac7816 */ /* 0x000fe400000000ac */
[----:B------:R-:W-:Y:S02]  /*22e0*/  PRMT R182, RZ, 0x7610, R182 ;  /* 0x00007610ffb67816 */ /* 0x000fe400000000b6 */
[----:B------:R-:W-:Y:S02]  /*22f0*/  PRMT R174, RZ, 0x7610, R174 ;  /* 0x00007610ffae7816 */ /* 0x000fe400000000ae */
[----:B------:R-:W-:Y:S01]  /*2300*/  PRMT R198, RZ, 0x7610, R198 ;  /* 0x00007610ffc67816 */ /* 0x000fe200000000c6 */
[----:B--2---:R-:W-:Y:S04]  /*2310*/  STS.U8 [R74+UR4], R19 ;  /* 0x000000134a007988 */ /* 0x004fe80008000004 */
[----:B-----5:R-:W-:Y:S04]  /*2320*/  STS.U8 [R74+UR4+0x200], R93 ;  /* 0x0002005d4a007988 */ /* 0x020fe80008000004 */
[----:B---3--:R-:W-:Y:S04]  /*2330*/  STS.U8 [R74+UR4+0x400], R95 ;  /* 0x0004005f4a007988 */ /* 0x008fe80008000004 */
[----:B----4-:R-:W-:Y:S04]  /*2340*/  STS.U8 [R74+UR4+0x600], R97 ;  /* 0x000600614a007988 */ /* 0x010fe80008000004 */
[----:B------:R-:W-:Y:S04]  /*2350*/  STS.U8 [R74+UR4+0x800], R99 ;  /* 0x000800634a007988 */ /* 0x000fe80008000004 */
[----:B------:R-:W-:Y:S04]  /*2360*/  STS.U8 [R74+UR4+0xc00], R103 ;  /* 0x000c00674a007988 */ /* 0x000fe80008000004 */
[----:B------:R-:W-:Y:S04]  /*2370*/  STS.U8 [R74+UR4+0xa00], R101 ;  /* 0x000a00654a007988 */ /* 0x000fe80008000004 */
[----:B------:R-:W-:Y:S04]  /*2380*/  STS.U8 [R74+UR4+0xe00], R105 ;  /* 0x000e00694a007988 */ /* 0x000fe80008000004 */
[----:B------:R0:W-:Y:S04]  /*2390*/  STS.U8 [R87+UR4+0x100], R18 ;  /* 0x0001001257007988 */ /* 0x0001e80008000004 */
[----:B------:R-:W-:Y:S04]  /*23a0*/  STS.U8 [R87+UR4+0x300], R112 ;  /* 0x0003007057007988 */ /* 0x000fe80008000004 */
[----:B------:R-:W-:Y:S04]  /*23b0*/  STS.U8 [R87+UR4+0x500], R114 ;  /* 0x0005007257007988 */ /* 0x000fe80008000004 */
[----:B------:R-:W-:Y:S04]  /*23c0*/  STS.U8 [R87+UR4+0x700], R116 ;  /* 0x0007007457007988 */ /* 0x000fe80008000004 */
[----:B------:R-:W-:Y:S04]  /*23d0*/  STS.U8 [R87+UR4+0x900], R118 ;  /* 0x0009007657007988 */ /* 0x000fe80008000004 */
[----:B------:R-:W-:Y:S04]  /*23e0*/  STS.U8 [R87+UR4+0xb00], R120 ;  /* 0x000b007857007988 */ /* 0x000fe80008000004 */
[----:B------:R-:W-:Y:S04]  /*23f0*/  STS.U8 [R87+UR4+0xd00], R122 ;  /* 0x000d007a57007988 */ /* 0x000fe80008000004 */
[----:B------:R-:W-:Y:S01]  /*2400*/  STS.U8 [R87+UR4+0xf00], R124 ;  /* 0x000f007c57007988 */ /* 0x000fe20008000004 */
[----:B------:R-:W-:Y:S01]  /*2410*/  BAR.SYNC.DEFER_BLOCKING 0x0 ;  /* 0x0000000000007b1d */ /* 0x000fe20000010000 */
[----:B0-----:R-:W-:-:S05]  /*2420*/  IADD3 R18, P2, PT, R76, R56, RZ ;  /* 0x000000384c127210 */ /* 0x001fca0007f5e0ff */
[----:B------:R-:W-:Y:S01]  /*2430*/  IMAD.X R19, R85, 0x1, R48, P2 ;  /* 0x0000000155137824 */ /* 0x000fe200010e0630 */
[----:B------:R-:W-:-:S05]  /*2440*/  IADD3 R12, P2, PT, R76, R53, RZ ;  /* 0x000000354c0c7210 */ /* 0x000fca0007f5e0ff */
[----:B------:R-:W-:Y:S01]  /*2450*/  IMAD.X R13, R85, 0x1, R42, P2 ;  /* 0x00000001550d7824 */ /* 0x000fe200010e062a */
[----:B------:R0:W2:Y:S04]  /*2460*/  @!P1 LDG.E.U8 R196, desc[UR6][R8.64] ;  /* 0x0000000608c49981 */ /* 0x0000a8000c1e1100 */
[----:B------:R1:W3:Y:S04]  /*2470*/  @!P1 LDG.E.U8 R194, desc[UR6][R18.64] ;  /* 0x0000000612c29981 */ /* 0x0002e8000c1e1100 */
[----:B------:R4:W5:Y:S01]  /*2480*/  @!P1 LDG.E.U8 R192, desc[UR6][R16.64] ;  /* 0x0000000610c09981 */ /* 0x000962000c1e1100 */
[----:B0-----:R-:W-:-:S03]  /*2490*/  IADD3 R8, P4, PT, R76, R49, RZ ;  /* 0x000000314c087210 */ /* 0x001fc60007f9e0ff */
[----:B------:R0:W2:Y:S01]  /*24a0*/  @!P1 LDG.E.U8 R190, desc[UR6][R14.64] ;  /* 0x000000060ebe9981 */ /* 0x0000a2000c1e1100 */
[C---:B-1----:R-:W-:Y:S01]  /*24b0*/  IADD3 R18, P2, PT, R76.reuse, R45, RZ ;  /* 0x0000002d4c127210 */ /* 0x042fe20007f5e0ff */
[C---:B------:R-:W-:Y:S02]  /*24c0*/  IMAD.X R9, R85.reuse, 0x1, R38, P4 ;  /* 0x0000000155097824 */ /* 0x040fe400020e0626 */
[----:B------:R1:W2:Y:S01]  /*24d0*/  @!P1 LDG.E.U8 R188, desc[UR6][R12.64] ;  /* 0x000000060cbc9981 */ /* 0x0002a2000c1e1100 */
[C---:B----4-:R-:W-:Y:S01]  /*24e0*/  IADD3 R16, P3, PT, R76.reuse, R43, RZ ;  /* 0x0000002b4c107210 */ /* 0x050fe20007f7e0ff */
[C---:B------:R-:W-:Y:S02]  /*24f0*/  IMAD.X R19, R85.reuse, 0x1, R34, P2 ;  /* 0x0000000155137824 */ /* 0x040fe400010e0622 */
[----:B------:R4:W2:Y:S01]  /*2500*/  @!P1 LDG.E.U8 R186, desc[UR6][R10.64] ;  /* 0x000000060aba9981 */ /* 0x0008a2000c1e1100 */
[----:B0-----:R-:W-:Y:S01]  /*2510*/  IADD3 R14, P4, PT, R76, R41, RZ ;  /* 0x000000294c0e7210 */ /* 0x001fe20007f9e0ff */
[----:B------:R-:W-:-:S02]  /*2520*/  IMAD.X R17, R85, 0x1, R32, P3 ;  /* 0x0000000155117824 */ /* 0x000fc400018e0620 */
        /* <DEDUP_REMOVED lines=12> */
[----:B------:R-:W2:Y:S01]  /*25f0*/  @!P1 LDG.E.U8 R170, desc[UR6][R10.64] ;  /* 0x000000060aaa9981 */ /* 0x000ea2000c1e1100 */
[C---:B----4-:R-:W-:Y:S01]  /*2600*/  IADD3 R16, P3, PT, R76.reuse, R47, RZ ;  /* 0x0000002f4c107210 */ /* 0x050fe20007f7e0ff */
[C---:B------:R-:W-:Y:S02]  /*2610*/  IMAD.X R19, R85.reuse, 0x1, R52, P2 ;  /* 0x0000000155137824 */ /* 0x040fe400010e0634 */
[----:B------:R-:W4:Y:S01]  /*2620*/  @!P1 LDG.E.U8 R168, desc[UR6][R8.64] ;  /* 0x0000000608a89981 */ /* 0x000f22000c1e1100 */
[----:B0-----:R-:W-:Y:S01]  /*2630*/  IADD3 R14, P4, PT, R76, R39, RZ ;  /* 0x000000274c0e7210 */ /* 0x001fe20007f9e0ff */
[----:B------:R-:W-:-:S02]  /*2640*/  IMAD.X R17, R85, 0x1, R36, P3 ;  /* 0x0000000155117824 */ /* 0x000fc400018e0624 */
[----:B------:R0:W3:Y:S02]  /*2650*/  @!P1 LDG.E.U8 R172, desc[UR6][R12.64] ;  /* 0x000000060cac9981 */ /* 0x0000e4000c1e1100 */
[----:B------:R-:W-:Y:S02]  /*2660*/  IMAD.X R15, R85, 0x1, R29, P4 ;  /* 0x00000001550f7824 */ /* 0x000fe400020e061d */
[----:B------:R-:W3:Y:S04]  /*2670*/  @!P1 LDG.E.U8 R182, desc[UR6][R16.64] ;  /* 0x0000000610b69981 */ /* 0x000ee8000c1e1100 */
[----:B------:R-:W3:Y:S04]  /*2680*/  @!P1 LDG.E.U8 R174, desc[UR6][R14.64] ;  /* 0x000000060eae9981 */ /* 0x000ee8000c1e1100 */
[----:B------:R1:W3:Y:S04]  /*2690*/  @!P1 LDG.E.U8 R198, desc[UR6][R18.64] ;  /* 0x0000000612c69981 */ /* 0x0002e8000c1e1100 */
[----:B0-----:R-:W-:Y:S04]  /*26a0*/  LDS.U8 R12, [R24+UR4] ;  /* 0x00000004180c7984 */ /* 0x001fe80008000000 */
[----:B------:R-:W0:Y:S04]  /*26b0*/  LDS.U8 R13, [R24+UR4+0x20] ;  /* 0x00002004180d7984 */ /* 0x000e280008000000 */
[----:B------:R-:W-:Y:S04]  /*26c0*/  LDS.U8 R111, [R24+UR4+0x40] ;  /* 0x00004004186f7984 */ /* 0x000fe80008000000 */
        /* <DEDUP_REMOVED lines=9> */
[----:B-1----:R-:W-:Y:S04]  /*2760*/  LDS.U8 R18, [R24+UR4+0x600] ;  /* 0x0006000418127984 */ /* 0x002fe80008000000 */
        /* <DEDUP_REMOVED lines=19> */
[----:B------:R-:W-:Y:S04]  /*28a0*/  LDS.U8 R14, [R77+UR4] ;  /* 0x000000044d0e7984 */ /* 0x000fe80008000000 */
[----:B------:R-:W1:Y:S04]  /*28b0*/  LDS.U8 R15, [R77+UR4+0x20] ;  /* 0x000020044d0f7984 */ /* 0x000e680008000000 */
[----:B------:R-:W-:Y:S04]  /*28c0*/  LDS.U8 R131, [R77+UR4+0x40] ;  /* 0x000040044d837984 */ /* 0x000fe80008000000 */
[----:B------:R-:W-:Y:S04]  /*28d0*/  LDS.U8 R148, [R77+UR4+0x60] ;  /* 0x000060044d947984 */ /* 0x000fe80008000000 */
[----:B------:R-:W-:Y:S04]  /*28e0*/  LDS.U8 R16, [R77+UR4+0x200] ;  /* 0x000200044d107984 */ /* 0x000fe80008000000 */
        /* <DEDUP_REMOVED lines=26> */
[----:B------:R-:W-:Y:S01]  /*2a90*/  LDS.U8 R118, [R77+UR4+0xe60] ;  /* 0x000e60044d767984 */ /* 0x000fe20008000000 */
[----:B------:R-:W-:Y:S06]  /*2aa0*/  BAR.SYNC.DEFER_BLOCKING 0x0 ;  /* 0x0000000000007b1d */ /* 0x000fec0000010000 */
[----:B----4-:R-:W-:Y:S04]  /*2ab0*/  STS.U8 [R75+UR4], R168 ;  /* 0x000000a84b007988 */ /* 0x010fe80008000004 */
[----:B--2---:R-:W-:Y:S04]  /*2ac0*/  STS.U8 [R75+UR4+0x400], R176 ;  /* 0x000400b04b007988 */ /* 0x004fe80008000004 */
[----:B------:R-:W-:Y:S04]  /*2ad0*/  STS.U8 [R75+UR4+0x800], R184 ;  /* 0x000800b84b007988 */ /* 0x000fe80008000004 */
[----:B-----5:R-:W-:Y:S04]  /*2ae0*/  STS.U8 [R75+UR4+0xc00], R192 ;  /* 0x000c00c04b007988 */ /* 0x020fe80008000004 */
[----:B------:R-:W-:Y:S04]  /*2af0*/  STS.U8 [R89+UR4+0x100], R170 ;  /* 0x000100aa59007988 */ /* 0x000fe80008000004 */
[----:B------:R-:W-:Y:S04]  /*2b00*/  STS.U8 [R89+UR4+0x500], R178 ;  /* 0x000500b259007988 */ /* 0x000fe80008000004 */
[----:B------:R-:W-:Y:S04]  /*2b10*/  STS.U8 [R89+UR4+0x900], R186 ;  /* 0x000900ba59007988 */ /* 0x000fe80008000004 */
[----:B---3--:R-:W-:Y:S04]  /*2b20*/  STS.U8 [R89+UR4+0xd00], R194 ;  /* 0x000d00c259007988 */ /* 0x008fe80008000004 */
[----:B------:R-:W-:Y:S04]  /*2b30*/  STS.U8 [R81+UR4+0x200], R172 ;  /* 0x000200ac51007988 */ /* 0x000fe80008000004 */
[----:B------:R-:W-:Y:S04]  /*2b40*/  STS.U8 [R81+UR4+0x600], R180 ;  /* 0x000600b451007988 */ /* 0x000fe80008000004 */
[----:B------:R-:W-:Y:S04]  /*2b50*/  STS.U8 [R81+UR4+0xa00], R188 ;  /* 0x000a00bc51007988 */ /* 0x000fe80008000004 */
[----:B------:R-:W-:Y:S04]  /*2b60*/  STS.U8 [R81+UR4+0xe00], R196 ;  /* 0x000e00c451007988 */ /* 0x000fe80008000004 */
[----:B------:R-:W-:Y:S04]  /*2b70*/  STS.U8 [R79+UR4+0x300], R174 ;  /* 0x000300ae4f007988 */ /* 0x000fe80008000004 */
[----:B------:R-:W-:Y:S04]  /*2b80*/  STS.U8 [R79+UR4+0x700], R182 ;  /* 0x000700b64f007988 */ /* 0x000fe80008000004 */
[----:B------:R-:W-:Y:S04]  /*2b90*/  STS.U8 [R79+UR4+0xb00], R190 ;  /* 0x000b00be4f007988 */ /* 0x000fe80008000004 */
[----:B------:R-:W-:Y:S01]  /*2ba0*/  STS.U8 [R79+UR4+0xf00], R198 ;  /* 0x000f00c64f007988 */ /* 0x000fe20008000004 */
[----:B------:R-:W-:Y:S06]  /*2bb0*/  BAR.SYNC.DEFER_BLOCKING 0x0 ;  /* 0x0000000000007b1d */ /* 0x000fec0000010000 */
[----:B------:R-:W2:Y:S01]  /*2bc0*/  LDSM.16.M88.4 R8, [R25+UR4] ;  /* 0x000000041908783b */ /* 0x000ea20008000200 */
[----:B0-----:R-:W-:-:S02]  /*2bd0*/  IMAD R12, R13, 0x100, R12 ;  /* 0x000001000d0c7824 */ /* 0x001fc400078e020c */
[----:B-1----:R-:W-:Y:S02]  /*2be0*/  IMAD R13, R15, 0x100, R14 ;  /* 0x000001000f0d7824 */ /* 0x002fe400078e020e */
[----:B------:R-:W-:Y:S02]  /*2bf0*/  IMAD R113, R130, 0x100, R113 ;  /* 0x0000010082717824 */ /* 0x000fe400078e0271 */
[----:B------:R-:W-:Y:S01]  /*2c00*/  IMAD R15, R17, 0x100, R16 ;  /* 0x00000100110f7824 */ /* 0x000fe200078e0210 */
[----:B------:R-:W-:Y:S02]  /*2c10*/  F2FP.F16.E4M3.UNPACK_B R12, R12 ;  /* 0x0000000cff0c723e */ /* 0x000fe400020006ff */
[----:B------:R-:W-:Y:S02]  /*2c20*/  F2FP.F16.E4M3.UNPACK_B R14, R113 ;  /* 0x00000071ff0e723e */ /* 0x000fe400020006ff */
[----:B------:R-:W-:Y:S02]  /*2c30*/  F2FP.F16.E4M3.UNPACK_B R13, R13 ;  /* 0x0000000dff0d723e */ /* 0x000fe400020006ff */
[----:B------:R-:W-:-:S02]  /*2c40*/  F2FP.F16.E4M3.UNPACK_B R15, R15 ;  /* 0x0000000fff0f723e */ /* 0x000fc400020006ff */
[----:B--2---:R-:W-:Y:S02]  /*2c50*/  F2FP.F16.E4M3.UNPACK_B R16, R8 ;  /* 0x00000008ff10723e */ /* 0x004fe400020006ff */
[----:B------:R-:W-:-:S07]  /*2c60*/  F2FP.F16.E4M3.UNPACK_B R17, R9 ;  /* 0x00000009ff11723e */ /* 0x000fce00020006ff */
[----:B------:R-:W-:Y:S01]  /*2c70*/  HMMA.16816.F32 R12, R12, R16, R4 ;  /* 0x000000100c0c723c */ /* 0x000fe20000001804 */
[----:B------:R-:W-:Y:S02]  /*2c80*/  IMAD R4, R128, 0x100, R111 ;  /* 0x0000010080047824 */ /* 0x000fe400078e026f */
[----:B------:R-:W-:Y:S02]  /*2c90*/  IMAD R6, R132, 0x100, R115 ;  /* 0x0000010084067824 */ /* 0x000fe400078e0273 */
[----:B------:R-:W-:Y:S02]  /*2ca0*/  IMAD R5, R148, 0x100, R131 ;  /* 0x0000010094057824 */ /* 0x000fe400078e0283 */
[----:B------:R-:W-:Y:S01]  /*2cb0*/  IMAD R7, R150, 0x100, R133 ;  /* 0x0000010096077824 */ /* 0x000fe200078e0285 */
[----:B------:R-:W-:Y:S02]  /*2cc0*/  F2FP.F16.E4M3.UNPACK_B R4, R4 ;  /* 0x00000004ff04723e */ /* 0x000fe400020006ff */
[----:B------:R-:W-:-:S02]  /*2cd0*/  F2FP.F16.E4M3.UNPACK_B R6, R6 ;  /* 0x00000006ff06723e */ /* 0x000fc400020006ff */
[----:B------:R-:W-:Y:S02]  /*2ce0*/  F2FP.F16.E4M3.UNPACK_B R5, R5 ;  /* 0x00000005ff05723e */ /* 0x000fe400020006ff */
[----:B------:R-:W-:Y:S02]  /*2cf0*/  F2FP.F16.E4M3.UNPACK_B R7, R7 ;  /* 0x00000007ff07723e */ /* 0x000fe400020006ff */
[----:B------:R-:W-:Y:S02]  /*2d00*/  F2FP.F16.E4M3.UNPACK_B R8, R8.H1 ;  /* 0x00000008ff08723e */ /* 0x000fe400030006ff */
[----:B------:R-:W-:-:S07]  /*2d10*/  F2FP.F16.E4M3.UNPACK_B R9, R9.H1 ;  /* 0x00000009ff09723e */ /* 0x000fce00030006ff */
[----:B------:R-:W-:Y:S01]  /*2d20*/  HMMA.16816.F32 R12, R4, R8, R12 ;  /* 0x00000008040c723c */ /* 0x000fe2000000180c */
[----:B------:R-:W-:Y:S01]  /*2d30*/  IMAD R18, R19, 0x100, R18 ;  /* 0x0000010013127824 */ /* 0x000fe200078e0212 */
[----:B------:R-:W0:Y:S01]  /*2d40*/  LDSM.16.M88.4 R4, [R83+UR4] ;  /* 0x000000045304783b */ /* 0x000e220008000200 */
[----:B------:R-:W-:Y:S02]  /*2d50*/  IMAD R16, R134, 0x100, R117 ;  /* 0x0000010086107824 */ /* 0x000fe400078e0275 */
[----:B------:R-:W-:Y:S02]  /*2d60*/  IMAD R17, R152, 0x100, R135 ;  /* 0x0000010098117824 */ /* 0x000fe400078e0287 */
[----:B------:R-:W-:Y:S01]  /*2d70*/  IMAD R19, R156, 0x100, R139 ;  /* 0x000001009c137824 */ /* 0x000fe200078e028b */
[----:B------:R-:W-:Y:S02]  /*2d80*/  F2FP.F16.E4M3.UNPACK_B R16, R16 ;  /* 0x00000010ff10723e */ /* 0x000fe400020006ff */
[----:B------:R-:W-:-:S02]  /*2d90*/  F2FP.F16.E4M3.UNPACK_B R18, R18 ;  /* 0x00000012ff12723e */ /* 0x000fc400020006ff */
[----:B------:R-:W-:Y:S02]  /*2da0*/  F2FP.F16.E4M3.UNPACK_B R17, R17 ;  /* 0x00000011ff11723e */ /* 0x000fe400020006ff */
[----:B------:R-:W-:Y:S02]  /*2db0*/  F2FP.F16.E4M3.UNPACK_B R19, R19 ;  /* 0x00000013ff13723e */ /* 0x000fe400020006ff */
[----:B------:R-:W-:Y:S02]  /*2dc0*/  F2FP.F16.E4M3.UNPACK_B R8, R10 ;  /* 0x0000000aff08723e */ /* 0x000fe400020006ff */
[----:B------:R-:W-:-:S07]  /*2dd0*/  F2FP.F16.E4M3.UNPACK_B R9, R11 ;  /* 0x0000000bff09723e */ /* 0x000fce00020006ff */
[----:B------:R-:W-:Y:S01]  /*2de0*/  HMMA.16816.F32 R12, R16, R8, R12 ;  /* 0x00000008100c723c */ /* 0x000fe2000000180c */
[----:B------:R-:W-:Y:S02]  /*2df0*/  IMAD R8, R136, 0x100, R119 ;  /* 0x0000010088087824 */ /* 0x000fe400078e0277 */
[----:B------:R-:W-:Y:S02]  /*2e00*/  IMAD R121, R138, 0x100, R121 ;  /* 0x000001008a797824 */ /* 0x000fe400078e0279 */
[----:B------:R-:W-:Y:S02]  /*2e10*/  IMAD R9, R154, 0x100, R137 ;  /* 0x000001009a097824 */ /* 0x000fe400078e0289 */
[----:B------:R-:W-:Y:S01]  /*2e20*/  IMAD R141, R158, 0x100, R141 ;  /* 0x000001009e8d7824 */ /* 0x000fe200078e028d */
[----:B------:R-:W-:Y:S02]  /*2e30*/  F2FP.F16.E4M3.UNPACK_B R16, R10.H1 ;  /* 0x0000000aff10723e */ /* 0x000fe400030006ff */
[----:B------:R-:W-:-:S02]  /*2e40*/  F2FP.F16.E4M3.UNPACK_B R17, R11.H1 ;  /* 0x0000000bff11723e */ /* 0x000fc400030006ff */
        /* <DEDUP_REMOVED lines=13> */
[----:B0-----:R-:W-:Y:S02]  /*2f20*/  F2FP.F16.E4M3.UNPACK_B R16, R4 ;  /* 0x00000004ff10723e */ /* 0x001fe400020006ff */
        /* <DEDUP_REMOVED lines=22> */
[----:B------:R-:W-:Y:S02]  /*3090*/  F2FP.F16.E4M3.UNPACK_B R5, R7 ;  /* 0x00000007ff05723e */ /* 0x000fe400020006ff */
[----:B------:R-:W-:Y:S01]  /*30a0*/  IADD3 R53, P1, PT, R53, UR8, RZ ;  /* 0x0000000835357c10 */ /* 0x000fe2000ff3e0ff */
[----:B------:R-:W-:-:S04]  /*30b0*/  VIADD R91, R91, 0xffffffff ;  /* 0xffffffff5b5b7836 */ /* 0x000fc80000000000 */
[----:B------:R-:W-:Y:S01]  /*30c0*/  HMMA.16816.F32 R8, R12, R4, R8 ;  /* 0x000000040c08723c */ /* 0x000fe20000001808 */
[----:B------:R-:W-:Y:S02]  /*30d0*/  IADD3.X R42, PT, PT, R42, UR9, RZ, P1, !PT ;  /* 0x000000092a2a7c10 */ /* 0x000fe40008ffe4ff */
[----:B------:R-:W-:Y:S02]  /*30e0*/  IADD3 R41, P1, PT, R41, UR8, RZ ;  /* 0x0000000829297c10 */ /* 0x000fe4000ff3e0ff */
[----:B------:R-:W-:Y:S02]  /*30f0*/  IADD3 R58, P6, PT, R58, UR8, RZ ;  /* 0x000000083a3a7c10 */ /* 0x000fe4000ffde0ff */
[----:B------:R-:W-:Y:S02]  /*3100*/  IADD3 R57, P5, PT, R57, UR8, RZ ;  /* 0x0000000839397c10 */ /* 0x000fe4000ffbe0ff */
[----:B------:R-:W-:Y:S02]  /*3110*/  IADD3 R56, P4, PT, R56, UR8, RZ ;  /* 0x0000000838387c10 */ /* 0x000fe4000ff9e0ff */
[----:B------:R-:W-:Y:S01]  /*3120*/  IADD3 R55, P3, PT, R55, UR8, RZ ;  /* 0x0000000837377c10 */ /* 0x000fe2000ff7e0ff */
[----:B------:R-:W-:Y:S01]  /*3130*/  IMAD R4, R114, 0x100, R99 ;  /* 0x0000010072047824 */ /* 0x000fe200078e0263 */
[----:B------:R-:W-:Y:S01]  /*3140*/  IADD3.X R30, PT, PT, R30, UR9, RZ, P1, !PT ;  /* 0x000000091e1e7c10 */ /* 0x000fe20008ffe4ff */
[----:B------:R-:W-:Y:S01]  /*3150*/  IMAD R97, R116, 0x100, R97 ;  /* 0x0000010074617824 */ /* 0x000fe200078e0261 */
[----:B------:R-:W-:Y:S01]  /*3160*/  ISETP.NE.U32.AND P1, PT, R91, RZ, PT ;  /* 0x000000ff5b00720c */ /* 0x000fe20003f25070 */
[----:B------:R-:W-:Y:S01]  /*3170*/  IMAD R5, R93, 0x100, R112 ;  /* 0x000001005d057824 */ /* 0x000fe200078e0270 */
[----:B------:R-:W-:Y:S01]  /*3180*/  IADD3 R54, P2, PT, R54, UR8, RZ ;  /* 0x0000000836367c10 */ /* 0x000fe2000ff5e0ff */
[----:B------:R-:W-:Y:S01]  /*3190*/  IMAD R95, R118, 0x100, R95 ;  /* 0x00000100765f7824 */ /* 0x000fe200078e025f */
[----:B------:R-:W-:-:S02]  /*31a0*/  IADD3.X R52, PT, PT, R52, UR9, RZ, P6, !PT ;  /* 0x0000000934347c10 */ /* 0x000fc4000b7fe4ff */
[----:B------:R-:W-:Y:S02]  /*31b0*/  IADD3.X R50, PT, PT, R50, UR9, RZ, P5, !PT ;  /* 0x0000000932327c10 */ /* 0x000fe4000affe4ff */
[----:B------:R-:W-:Y:S02]  /*31c0*/  IADD3.X R48, PT, PT, R48, UR9, RZ, P4, !PT ;  /* 0x0000000930307c10 */ /* 0x000fe4000a7fe4ff */
[----:B------:R-:W-:Y:S02]  /*31d0*/  IADD3.X R46, PT, PT, R46, UR9, RZ, P3, !PT ;  /* 0x000000092e2e7c10 */ /* 0x000fe40009ffe4ff */
[----:B------:R-:W-:Y:S02]  /*31e0*/  IADD3 R51, P6, PT, R51, UR8, RZ ;  /* 0x0000000833337c10 */ /* 0x000fe4000ffde0ff */
[----:B------:R-:W-:Y:S02]  /*31f0*/  IADD3 R49, P5, PT, R49, UR8, RZ ;  /* 0x0000000831317c10 */ /* 0x000fe4000ffbe0ff */
[----:B------:R-:W-:-:S02]  /*3200*/  IADD3 R47, P4, PT, R47, UR8, RZ ;  /* 0x000000082f2f7c10 */ /* 0x000fc4000ff9e0ff */
[----:B------:R-:W-:Y:S02]  /*3210*/  IADD3 R45, P3, PT, R45, UR8, RZ ;  /* 0x000000082d2d7c10 */ /* 0x000fe4000ff7e0ff */
[----:B------:R-:W-:Y:S02]  /*3220*/  F2FP.F16.E4M3.UNPACK_B R12, R6.H1 ;  /* 0x00000006ff0c723e */ /* 0x000fe400030006ff */
[----:B------:R-:W-:Y:S02]  /*3230*/  F2FP.F16.E4M3.UNPACK_B R13, R7.H1 ;  /* 0x00000007ff0d723e */ /* 0x000fe400030006ff */
[----:B------:R-:W-:Y:S02]  /*3240*/  F2FP.F16.E4M3.UNPACK_B R4, R4 ;  /* 0x00000004ff04723e */ /* 0x000fe400020006ff */
[----:B------:R-:W-:Y:S02]  /*3250*/  F2FP.F16.E4M3.UNPACK_B R6, R97 ;  /* 0x00000061ff06723e */ /* 0x000fe400020006ff */
[----:B------:R-:W-:-:S02]  /*3260*/  F2FP.F16.E4M3.UNPACK_B R5, R5 ;  /* 0x00000005ff05723e */ /* 0x000fc400020006ff */
[----:B------:R-:W-:Y:S02]  /*3270*/  F2FP.F16.E4M3.UNPACK_B R7, R95 ;  /* 0x0000005fff07723e */ /* 0x000fe400020006ff */
[----:B------:R-:W-:Y:S02]  /*3280*/  IADD3.X R44, PT, PT, R44, UR9, RZ, P2, !PT ;  /* 0x000000092c2c7c10 */ /* 0x000fe400097fe4ff */
[----:B------:R-:W-:Y:S02]  /*3290*/  IADD3 R43, P2, PT, R43, UR8, RZ ;  /* 0x000000082b2b7c10 */ /* 0x000fe4000ff5e0ff */
[----:B------:R-:W-:Y:S02]  /*32a0*/  IADD3.X R40, PT, PT, R40, UR9, RZ, P6, !PT ;  /* 0x0000000928287c10 */ /* 0x000fe4000b7fe4ff */
[----:B------:R-:W-:Y:S02]  /*32b0*/  IADD3.X R38, PT, PT, R38, UR9, RZ, P5, !PT ;  /* 0x0000000926267c10 */ /* 0x000fe4000affe4ff */
[----:B------:R-:W-:-:S02]  /*32c0*/  IADD3.X R36, PT, PT, R36, UR9, RZ, P4, !PT ;  /* 0x0000000924247c10 */ /* 0x000fc4000a7fe4ff */
[----:B------:R-:W-:Y:S02]  /*32d0*/  IADD3.X R34, PT, PT, R34, UR9, RZ, P3, !PT ;  /* 0x0000000922227c10 */ /* 0x000fe40009ffe4ff */
[----:B------:R-:W-:Y:S02]  /*32e0*/  IADD3 R39, P6, PT, R39, UR8, RZ ;  /* 0x0000000827277c10 */ /* 0x000fe4000ffde0ff */
[----:B------:R-:W-:Y:S02]  /*32f0*/  IADD3 R37, P5, PT, R37, UR8, RZ ;  /* 0x0000000825257c10 */ /* 0x000fe4000ffbe0ff */
[----:B------:R-:W-:Y:S02]  /*3300*/  IADD3 R35, P4, PT, R35, UR8, RZ ;  /* 0x0000000823237c10 */ /* 0x000fe4000ff9e0ff */
[----:B------:R-:W-:Y:S02]  /*3310*/  IADD3 R33, P3, PT, R33, UR8, RZ ;  /* 0x0000000821217c10 */ /* 0x000fe4000ff7e0ff */
[----:B------:R-:W-:Y:S01]  /*3320*/  IADD3.X R32, PT, PT, R32, UR9, RZ, P2, !PT ;  /* 0x0000000920207c10 */ /* 0x000fe200097fe4ff */
[----:B------:R-:W-:Y:S01]  /*3330*/  HMMA.16816.F32 R4, R4, R12, R8 ;  /* 0x0000000c0404723c */ /* 0x000fe20000001808 */
[----:B------:R-:W-:Y:S01]  /*3340*/  IADD3 R31, P2, PT, R78, R31, RZ ;  /* 0x0000001f4e1f7210 */ /* 0x000fe20007f5e0ff */
[----:B------:R-:W-:Y:S01]  /*3350*/  UIADD3 UR5, UPT, UPT, UR5, -0x80, URZ ;  /* 0xffffff8005057890 */ /* 0x000fe2000fffe0ff */
[----:B------:R-:W-:-:S02]  /*3360*/  IADD3.X R29, PT, PT, R29, UR9, RZ, P6, !PT ;  /* 0x000000091d1d7c10 */ /* 0x000fc4000b7fe4ff */
[----:B------:R-:W-:Y:S02]  /*3370*/  IADD3.X R28, PT, PT, R28, UR9, RZ, P5, !PT ;  /* 0x000000091c1c7c10 */ /* 0x000fe4000affe4ff */
[----:B------:R-:W-:Y:S02]  /*3380*/  IADD3.X R27, PT, PT, R27, UR9, RZ, P4, !PT ;  /* 0x000000091b1b7c10 */ /* 0x000fe4000a7fe4ff */
[----:B------:R-:W-:Y:S02]  /*3390*/  IADD3.X R26, PT, PT, R26, UR9, RZ, P3, !PT ;  /* 0x000000091a1a7c10 */ /* 0x000fe40009ffe4ff */
[----:B------:R-:W-:Y:S01]  /*33a0*/  LEA.HI.X.SX32 R59, R78, R59, 0x1, P2 ;  /* 0x0000003b4e3b7211 */ /* 0x000fe200010f0eff */
[----:B------:R-:W-:Y:S08]  /*33b0*/  @P1 BRA `(.L_x_1) ;  /* 0xffffffe8002c1947 */ /* 0x000ff0000383ffff */
.L_x_0:
[----:B------:R-:W-:Y:S01]  /*33c0*/  BAR.SYNC.DEFER_BLOCKING 0x0 ;  /* 0x0000000000007b1d */ /* 0x000fe20000010000 */
[----:B------:R-:W-:Y:S01]  /*33d0*/  LOP3.LUT R9, R22, 0x60, RZ, 0xc0, !PT ;  /* 0x0000006016097812 */ /* 0x000fe200078ec0ff */
[----:B------:R-:W-:Y:S01]  /*33e0*/  IMAD.SHL.U32 R11, R0, 0x4, RZ ;  /* 0x00000004000b7824 */ /* 0x000fe200078e00ff */
[----:B------:R-:W-:Y:S01]  /*33f0*/  SEL R8, RZ, 0x240, !P0 ;  /* 0x00000240ff087807 */ /* 0x000fe20004000000 */
[----:B------:R-:W-:Y:S01]  /*3400*/  IMAD.IADD R21, R21, 0x1, R23 ;  /* 0x0000000115157824 */ /* 0x000fe200078e0217 */
[----:B------:R-:W-:Y:S01]  /*3410*/  LOP3.LUT R9, R9, 0x1c, R0, 0xf8, !PT ;  /* 0x0000001c09097812 */ /* 0x000fe200078ef800 */
[----:B------:R-:W0:Y:S01]  /*3420*/  LDCU.128 UR8, c[0x0][0x390] ;  /* 0x00007200ff0877ac */ /* 0x000e220008000c00 */
[----:B------:R-:W-:Y:S02]  /*3430*/  LOP3.LUT R22, R22, 0x300, RZ, 0xc0, !PT ;  /* 0x0000030016167812 */ /* 0x000fe400078ec0ff */
[----:B------:R-:W-:Y:S01]  /*3440*/  F2FP.SATFINITE.E4M3.F32.PACK_AB_MERGE_C R4, R5, R4, RZ ;  /* 0x000000040504723e */ /* 0x000fe200048070ff */
[----:B------:R-:W1:Y:S01]  /*3450*/  LDCU UR5, c[0x0][0x3b8] ;  /* 0x00007700ff0577ac */ /* 0x000e620008000800 */
[----:B------:R-:W-:-:S02]  /*3460*/  LOP3.LUT R8, R9, R8, RZ, 0x3c, !PT ;  /* 0x0000000809087212 */ /* 0x000fc400078e3cff */
[----:B------:R-:W-:Y:S02]  /*3470*/  F2FP.SATFINITE.E4M3.F32.PACK_AB_MERGE_C R6, R7, R6, RZ ;  /* 0x000000060706723e */ /* 0x000fe400048070ff */
[----:B------:R-:W-:Y:S02]  /*3480*/  LOP3.LUT R11, R22, 0xfc, R11, 0xf8, !PT ;  /* 0x000000fc160b7812 */ /* 0x000fe400078ef80b */
[----:B------:R-:W-:Y:S02]  /*3490*/  SHF.R.U32.HI R0, RZ, 0x1, R0 ;  /* 0x00000001ff007819 */ /* 0x000fe40000011600 */
[----:B------:R-:W-:Y:S02]  /*34a0*/  LOP3.LUT R5, R4, 0xffff, RZ, 0xc0, !PT ;  /* 0x0000ffff04057812 */ /* 0x000fe400078ec0ff */
[----:B------:R-:W-:Y:S02]  /*34b0*/  LOP3.LUT R7, R8, 0x3, R3, 0xf8, !PT ;  /* 0x0000000308077812 */ /* 0x000fe400078ef803 */
[----:B------:R-:W-:-:S02]  /*34c0*/  LOP3.LUT R3, R6, 0xffff, RZ, 0xc0, !PT ;  /* 0x0000ffff06037812 */ /* 0x000fc400078ec0ff */
[----:B------:R-:W-:Y:S01]  /*34d0*/  LOP3.LUT R11, R11, 0x60, R0, 0x78, !PT ;  /* 0x000000600b0b7812 */ /* 0x000fe200078e7800 */
[----:B------:R-:W-:Y:S01]  /*34e0*/  STS.U8 [R7+UR4], R4 ;  /* 0x0000000407007988 */ /* 0x000fe20008000004 */
[----:B------:R-:W-:Y:S01]  /*34f0*/  SHF.R.U32.HI R0, RZ, 0x8, R5 ;  /* 0x00000008ff007819 */ /* 0x000fe20000011605 */
[----:B-1----:R-:W-:Y:S01]  /*3500*/  IMAD R9, R21, UR5, RZ ;  /* 0x0000000515097c24 */ /* 0x002fe2000f8e02ff */
[----:B------:R-:W-:Y:S02]  /*3510*/  LOP3.LUT R8, R7, 0x20, RZ, 0x3c, !PT ;  /* 0x0000002007087812 */ /* 0x000fe400078e3cff */
[----:B------:R-:W-:Y:S01]  /*3520*/  SHF.R.U32.HI R5, RZ, 0x8, R3 ;  /* 0x00000008ff057819 */ /* 0x000fe20000011603 */
[----:B------:R1:W-:Y:S01]  /*3530*/  STS.U8 [R7+UR4+0x80], R0 ;  /* 0x0000800007007988 */ /* 0x0003e20008000004 */
[----:B0-----:R-:W-:Y:S02]  /*3540*/  ISETP.GE.AND P0, PT, R2, UR10, PT ;  /* 0x0000000a02007c0c */ /* 0x001fe4000bf06270 */
[----:B------:R-:W-:Y:S01]  /*3550*/  LOP3.LUT R3, R23, R20, RZ, 0xfc, !PT ;  /* 0x0000001417037212 */ /* 0x000fe200078efcff */
[----:B------:R-:W-:Y:S03]  /*3560*/  STS.U8 [R8+UR4+0x100], R6 ;  /* 0x0001000608007988 */ /* 0x000fe60008000004 */
[C---:B------:R-:W-:Y:S01]  /*3570*/  ISETP.LT.AND P3, PT, R3.reuse, UR11, !P0 ;  /* 0x0000000b03007c0c */ /* 0x040fe2000c761270 */
[----:B------:R0:W-:Y:S01]  /*3580*/  STS.U8 [R8+UR4+0x180], R5 ;  /* 0x0001800508007988 */ /* 0x0001e20008000004 */
[----:B------:R-:W-:Y:S01]  /*3590*/  IMAD R3, R3, UR5, RZ ;  /* 0x0000000503037c24 */ /* 0x000fe2000f8e02ff */
[C-C-:B-1----:R-:W-:Y:S01]  /*35a0*/  LOP3.LUT R0, R23.reuse, 0x10, R20.reuse, 0xfe, !PT ;  /* 0x0000001017007812 */ /* 0x142fe200078efe14 */
[----:B------:R-:W-:Y:S01]  /*35b0*/  BAR.SYNC.DEFER_BLOCKING 0x0 ;  /* 0x0000000000007b1d */ /* 0x000fe20000010000 */
[----:B------:R-:W-:-:S02]  /*35c0*/  LOP3.LUT R20, R23, 0x8, R20, 0xfe, !PT ;  /* 0x0000000817147812 */ /* 0x000fc400078efe14 */
[C---:B------:R-:W-:Y:S01]  /*35d0*/  ISETP.LT.AND P1, PT, R0.reuse, UR11, !P0 ;  /* 0x0000000b00007c0c */ /* 0x040fe2000c721270 */
[----:B------:R-:W-:Y:S01]  /*35e0*/  IMAD R0, R0, UR5, RZ ;  /* 0x0000000500007c24 */ /* 0x000fe2000f8e02ff */
[C---:B------:R-:W-:Y:S01]  /*35f0*/  ISETP.LT.AND P2, PT, R20.reuse, UR11, !P0 ;  /* 0x0000000b14007c0c */ /* 0x040fe2000c741270 */
[----:B------:R-:W-:Y:S01]  /*3600*/  IMAD R20, R20, UR5, RZ ;  /* 0x0000000514147c24 */ /* 0x000fe2000f8e02ff */
[----:B------:R-:W-:Y:S01]  /*3610*/  ISETP.LT.AND P0, PT, R21, UR11, !P0 ;  /* 0x0000000b15007c0c */ /* 0x000fe2000c701270 */
[----:B------:R-:W1:Y:S01]  /*3620*/  LDS R11, [R11+UR4] ;  /* 0x000000040b0b7984 */ /* 0x000e620008000800 */
[----:B------:R-:W2:Y:S02]  /*3630*/  LDCU UR4, c[0x0][0x3b4] ;  /* 0x00007680ff0477ac */ /* 0x000ea40008000800 */
[----:B--2---:R-:W-:-:S05]  /*3640*/  IMAD R2, R2, UR4, RZ ;  /* 0x0000000402027c24 */ /* 0x004fca000f8e02ff */
[----:B0-----:R-:W-:-:S04]  /*3650*/  IADD3 R8, P4, PT, R2, UR8, RZ ;  /* 0x0000000802087c10 */ /* 0x001fc8000ff9e0ff */
[----:B------:R-:W-:Y:S02]  /*3660*/  LEA.HI.X.SX32 R10, R2, UR9, 0x1, P4 ;  /* 0x00000009020a7c11 */ /* 0x000fe4000a0f0eff */
[CC--:B------:R-:W-:Y:S02]  /*3670*/  IADD3 R2, P4, PT, R3.reuse, R8.reuse, RZ ;  /* 0x0000000803027210 */ /* 0x0c0fe40007f9e0ff */
[-C--:B------:R-:W-:Y:S02]  /*3680*/  IADD3 R4, P6, PT, R20, R8.reuse, RZ ;  /* 0x0000000814047210 */ /* 0x080fe40007fde0ff */
[----:B------:R-:W-:Y:S02]  /*3690*/  IADD3 R6, P5, PT, R0, R8, RZ ;  /* 0x0000000800067210 */ /* 0x000fe40007fbe0ff */
[-C--:B------:R-:W-:Y:S02]  /*36a0*/  LEA.HI.X.SX32 R3, R3, R10.reuse, 0x1, P4 ;  /* 0x0000000a03037211 */ /* 0x080fe400020f0eff */
[----:B------:R-:W-:-:S02]  /*36b0*/  LEA.HI.X.SX32 R5, R20, R10, 0x1, P6 ;  /* 0x0000000a14057211 */ /* 0x000fc400030f0eff */
[C---:B-1----:R-:W-:Y:S02]  /*36c0*/  PRMT R13, R11.reuse, 0x7770, RZ ;  /* 0x000077700b0d7816 */ /* 0x042fe400000000ff */
[C---:B------:R-:W-:Y:S02]  /*36d0*/  PRMT R15, R11.reuse, 0x7771, RZ ;  /* 0x000077710b0f7816 */ /* 0x040fe400000000ff */
[----:B------:R-:W-:Y:S01]  /*36e0*/  LEA.HI.X.SX32 R7, R0, R10, 0x1, P5 ;  /* 0x0000000a00077211 */ /* 0x000fe200028f0eff */
[----:B------:R0:W-:Y:S01]  /*36f0*/  @P3 STG.E.U8 desc[UR6][R2.64], R13 ;  /* 0x0000000d02003986 */ /* 0x0001e2000c101106 */
[----:B------:R-:W-:Y:S02]  /*3700*/  PRMT R17, R11, 0x7772, RZ ;  /* 0x000077720b117816 */ /* 0x000fe400000000ff */
[----:B------:R-:W-:Y:S01]  /*3710*/  IADD3 R8, P4, PT, R9, R8, RZ ;  /* 0x0000000809087210 */ /* 0x000fe20007f9e0ff */
[----:B------:R0:W-:Y:S01]  /*3720*/  @P2 STG.E.U8 desc[UR6][R4.64], R15 ;  /* 0x0000000f04002986 */ /* 0x0001e2000c101106 */
[----:B------:R-:W-:-:S02]  /*3730*/  PRMT R11, R11, 0x7773, RZ ;  /* 0x000077730b0b7816 */ /* 0x000fc400000000ff */
[----:B------:R-:W-:Y:S01]  /*3740*/  LEA.HI.X.SX32 R9, R9, R10, 0x1, P4 ;  /* 0x0000000a09097211 */ /* 0x000fe200020f0eff */
[----:B------:R0:W-:Y:S01]  /*3750*/  @P1 STG.E.U8 desc[UR6][R6.64], R17 ;  /* 0x0000001106001986 */ /* 0x0001e2000c101106 */
[----:B------:R-:W-:Y:S07]  /*3760*/  @!P0 EXIT ;  /* 0x000000000000894d */ /* 0x000fee0003800000 */
[----:B------:R-:W-:Y:S01]  /*3770*/  STG.E.U8 desc[UR6][R8.64], R11 ;  /* 0x0000000b08007986 */ /* 0x000fe2000c101106 */
[----:B------:R-:W-:Y:S05]  /*3780*/  EXIT ;  /* 0x000000000000794d */ /* 0x000fea0003800000 */
.L_x_2:
[----:B------:R-:W-:-:S00]  /*3790*/  BRA `(.L_x_2) ;  /* 0xfffffffc00fc7947 */ /* 0x000fc0000383ffff */
[----:B------:R-:W-:-:S00]  /*37a0*/  NOP ;  /* 0x0000000000007918 */ /* 0x000fc00000000000 */
        /* <DEDUP_REMOVED lines=13> */
.L_x_3:


//--------------------- .nv.shared.matmul_kernel  --------------------------
	.section	.nv.shared.matmul_kernel,"aw",@nobits
	.sectionflags	@""
	.align	16
	.zero		1024


//--------------------- .nv.shared.reserved.0     --------------------------
	.section	.nv.shared.reserved.0,"aw",@nobits
	.weak		__nv_reservedSMEM_offset_0_alias
	.size		__nv_reservedSMEM_offset_0_alias, 0, 64
	.other		__nv_reservedSMEM_offset_0_alias,@"STO_CUDA_RESERVED_SHARED STV_DEFAULT"
__nv_reservedSMEM_offset_0_alias:
	.zero		0
	.zero		64


//--------------------- .nv.constant0.matmul_kernel --------------------------
	.section	.nv.constant0.matmul_kernel,"a",@progbits
	.sectionflags	@""
	.align	4
.nv.constant0.matmul_kernel:
	.zero		976


//--------------------- SYMBOLS --------------------------

	.type		.nv.reservedSmem.offset0,@object
	.size		.nv.reservedSmem.offset0,0x4
	.type		.nv.reservedSmem.cap,@object
	.size		.nv.reservedSmem.cap,0x4
